def gluon_tcgen05(
    a_ptr,
    b_ptr,
    c_ptr,
    M,
    N,
    K,
    stride_am,
    stride_bk,
    stride_cm,
    BLOCK_M: gl.constexpr,
    BLOCK_N: gl.constexpr,
    BLOCK_K: gl.constexpr,
    DTYPE: gl.constexpr,
    A_LAYOUT: gl.constexpr,
    B_LAYOUT: gl.constexpr,
    C_LAYOUT: gl.constexpr,
    B_SHAPE: gl.constexpr,
    TMEM_LAYOUT: gl.constexpr,
    TMEM_REG: gl.constexpr,
    TRANS_B: gl.constexpr,
    NUM_BUFFERS: gl.constexpr,
):
    a_desc = tma.make_tensor_descriptor(
        a_ptr, [M, K], [stride_am, 1], [BLOCK_M, BLOCK_K], A_LAYOUT
    )
    b_desc = tma.make_tensor_descriptor(
        b_ptr,
        [N, K] if TRANS_B else [K, N],
        [stride_bk, 1],
        B_SHAPE,
        B_LAYOUT,
    )
    c_desc = tma.make_tensor_descriptor(
        c_ptr, [M, N], [stride_cm, 1], [BLOCK_M, BLOCK_N], C_LAYOUT
    )

    a_bufs = gl.allocate_shared_memory(
        DTYPE, [NUM_BUFFERS, BLOCK_M, BLOCK_K], A_LAYOUT
    )
    b_bufs = gl.allocate_shared_memory(DTYPE, [NUM_BUFFERS] + B_SHAPE, B_LAYOUT)

    pid_m = gl.program_id(0)
    pid_n = gl.program_id(1)
    off_m = pid_m * BLOCK_M
    off_n = pid_n * BLOCK_N

    tma_bars = gl.allocate_shared_memory(
        gl.int64, [NUM_BUFFERS, 1], mbarrier.MBarrierLayout()
    )
    mma_bars = gl.allocate_shared_memory(
        gl.int64, [NUM_BUFFERS, 1], mbarrier.MBarrierLayout()
    )
    for i in gl.static_range(NUM_BUFFERS):
        mbarrier.init(tma_bars.index(i), count=1)
        mbarrier.init(mma_bars.index(i), count=1)

    acc_tmem = allocate_tensor_memory(gl.float32, [BLOCK_M, BLOCK_N], TMEM_LAYOUT)
    idx = 0
    phase = 0
    use_acc = False
    for k in range(0, K, BLOCK_K):
        a = a_bufs.index(idx)
        b = b_bufs.index(idx)
        tma_bar = tma_bars.index(idx)
        mma_bar = mma_bars.index(idx)
        mbarrier.expect(
            tma_bar, a_desc.block_type.nbytes + b_desc.block_type.nbytes
        )
        tma.async_copy_global_to_shared(a_desc, [off_m, k], tma_bar, a)
        tma.async_copy_global_to_shared(
            b_desc, [off_n, k] if TRANS_B else [k, off_n], tma_bar, b
        )
        mbarrier.wait(tma_bar, phase=phase)

        if TRANS_B:
            b = b.permute((1, 0))
        tcgen05_mma(a, b, acc_tmem, use_acc=use_acc)
        tcgen05_commit(mma_bar)
        mbarrier.wait(mma_bar, phase=phase)
        use_acc = True

        idx += 1
        if idx == NUM_BUFFERS:
            idx = 0
            phase ^= 1

    for i in gl.static_range(NUM_BUFFERS):
        mbarrier.invalidate(tma_bars.index(i))
        mbarrier.invalidate(mma_bars.index(i))

    acc = acc_tmem.load(TMEM_REG)
    c_smem = gl.allocate_shared_memory(DTYPE, [BLOCK_M, BLOCK_N], C_LAYOUT)
    c_smem.store(acc.to(DTYPE))
    fence_async_shared()
    tma.async_copy_shared_to_global(c_desc, [off_m, off_n], c_smem)
    tma.store_wait(pendings=0)

# config = {"BLOCK_K": 32, "BLOCK_M": 64, "BLOCK_N": 256, "arch": "sm_100", "dtype": "fp8e4m3", "num_buffers": 4, "num_warps": 8, "trans_b": 1}
# arch = sm_100


// ===== COMPILED SASS (sm_100a) =====

	.target	sm_100a

	.elftype	@"ET_EXEC"


//--------------------- .note.nv.tkinfo           --------------------------
	.section	.note.nv.tkinfo,"",@"SHT_NOTE"
	.sectionflags	@"SHF_NOTE_NV_TKINFO"
	.tkinfo
        /*0018*/ 	.word	0x00000081
        /*0030*/ 	.string	""
        /*0030*/ 	.string	"ptxas-blackwell"
        /*0030*/ 	.string	"Cuda compilation tools, release 12.9, V12.9.86"
        /*0030*/ 	.string	"Build cuda_12.9.r12.9/compiler.36037853_0"
        /*0030*/ 	.string	"-v  -suppress-debug-info  -lineinfo  -arch sm_100a "



//--------------------- .note.nv.cuver            --------------------------
	.section	.note.nv.cuver,"",@"SHT_NOTE"
	.sectionflags	@"SHF_NOTE_NV_CUVER"
        /*0018*/ 	.short	0x0001
        /*001a*/ 	.short	0x0064
        /*001c*/ 	.short	0x0001
        /*001e*/ 	.short	0x0000
        /*0020*/ 	.short	0x0001
        /*0022*/ 	.short	0x0000


//--------------------- .nv.info                  --------------------------
	.section	.nv.info,"",@"SHT_CUDA_INFO"
	.align	4


	//----- nvinfo : EIATTR_REGCOUNT
	.align		4
        /*0000*/ 	.byte	0x04, 0x2f
        /*0002*/ 	.short	(.L_4 - .L_3)
	.align		4
.L_3:
        /*0004*/ 	.word	index@(gluon_tcgen05)
        /*0008*/ 	.word	0x00000047


	//----- nvinfo : EIATTR_FRAME_SIZE
	.align		4
.L_4:
        /*000c*/ 	.byte	0x04, 0x11
        /*000e*/ 	.short	(.L_6 - .L_5)
	.align		4
.L_5:
        /*0010*/ 	.word	index@($__internal_2_$__cuda_sm10x_tcgen05_guardrail_trap_unallocated_columns_being_dealloced)
        /*0014*/ 	.word	0x00000000


	//----- nvinfo : EIATTR_FRAME_SIZE
	.align		4
.L_6:
        /*0018*/ 	.byte	0x04, 0x11
        /*001a*/ 	.short	(.L_8 - .L_7)
	.align		4
.L_7:
        /*001c*/ 	.word	index@($__internal_1_$__cuda_sm10x_tcgen05_guardrail_trap_phase_invalid_during_alloc)
        /*0020*/ 	.word	0x00000000


	//----- nvinfo : EIATTR_FRAME_SIZE
	.align		4
.L_8:
        /*0024*/ 	.byte	0x04, 0x11
        /*0026*/ 	.short	(.L_10 - .L_9)
	.align		4
.L_9:
        /*0028*/ 	.word	index@($__internal_0_$__cuda_sm10x_tcgen05_guardrail_trap_col_being_dealloced_not_returned_by_alloc)
        /*002c*/ 	.word	0x00000000


	//----- nvinfo : EIATTR_FRAME_SIZE
	.align		4
.L_10:
        /*0030*/ 	.byte	0x04, 0x11
        /*0032*/ 	.short	(.L_12 - .L_11)
	.align		4
.L_11:
        /*0034*/ 	.word	index@(gluon_tcgen05)
        /*0038*/ 	.word	0x00000000


	//----- nvinfo : EIATTR_MIN_STACK_SIZE
	.align		4
.L_12:
        /*003c*/ 	.byte	0x04, 0x12
        /*003e*/ 	.short	(.L_14 - .L_13)
	.align		4
.L_13:
        /*0040*/ 	.word	index@(gluon_tcgen05)
        /*0044*/ 	.word	0x00000000
.L_14:


//--------------------- .nv.info.gluon_tcgen05    --------------------------
	.section	.nv.info.gluon_tcgen05,"",@"SHT_CUDA_INFO"
	.sectionflags	@""
	.align	4


	//----- nvinfo : EIATTR_CUDA_API_VERSION
	.align		4
        /*0000*/ 	.byte	0x04, 0x37
        /*0002*/ 	.short	(.L_16 - .L_15)
.L_15:
        /*0004*/ 	.word	0x00000081


	//----- nvinfo : EIATTR_KPARAM_INFO
	.align		4
.L_16:
        /*0008*/ 	.byte	0x04, 0x17
        /*000a*/ 	.short	(.L_18 - .L_17)
.L_17:
        /*000c*/ 	.word	0x00000000
        /*0010*/ 	.short	0x000a
        /*0012*/ 	.short	0x0048
        /*0014*/ 	.byte	0x00, 0xf4, 0x21, 0x00


	//----- nvinfo : EIATTR_KPARAM_INFO
	.align		4
.L_18:
        /*0018*/ 	.byte	0x04, 0x17
        /*001a*/ 	.short	(.L_20 - .L_19)
.L_19:
        /*001c*/ 	.word	0x00000000
        /*0020*/ 	.short	0x0009
        /*0022*/ 	.short	0x0040
        /*0024*/ 	.byte	0x00, 0xf4, 0x21, 0x00


	//----- nvinfo : EIATTR_KPARAM_INFO
	.align		4
.L_20:
        /*0028*/ 	.byte	0x04, 0x17
        /*002a*/ 	.short	(.L_22 - .L_21)
.L_21:
        /*002c*/ 	.word	0x00000000
        /*0030*/ 	.short	0x0008
        /*0032*/ 	.short	0x0038
        /*0034*/ 	.byte	0x00, 0xf0, 0x21, 0x00


	//----- nvinfo : EIATTR_KPARAM_INFO
	.align		4
.L_22:
        /*0038*/ 	.byte	0x04, 0x17
        /*003a*/ 	.short	(.L_24 - .L_23)
.L_23:
        /*003c*/ 	.word	0x00000000
        /*0040*/ 	.short	0x0007
        /*0042*/ 	.short	0x0030
        /*0044*/ 	.byte	0x00, 0xf0, 0x21, 0x00


	//----- nvinfo : EIATTR_KPARAM_INFO
	.align		4
.L_24:
        /*0048*/ 	.byte	0x04, 0x17
        /*004a*/ 	.short	(.L_26 - .L_25)
.L_25:
        /*004c*/ 	.word	0x00000000
        /*0050*/ 	.short	0x0006
        /*0052*/ 	.short	0x0028
        /*0054*/ 	.byte	0x00, 0xf0, 0x21, 0x00


	//----- nvinfo : EIATTR_KPARAM_INFO
	.align		4
.L_26:
        /*0058*/ 	.byte	0x04, 0x17
        /*005a*/ 	.short	(.L_28 - .L_27)
.L_27:
        /*005c*/ 	.word	0x00000000
        /*0060*/ 	.short	0x0005
        /*0062*/ 	.short	0x0020
        /*0064*/ 	.byte	0x00, 0xf0, 0x11, 0x00


	//----- nvinfo : EIATTR_KPARAM_INFO
	.align		4
.L_28:
        /*0068*/ 	.byte	0x04, 0x17
        /*006a*/ 	.short	(.L_30 - .L_29)
.L_29:
        /*006c*/ 	.word	0x00000000
        /*0070*/ 	.short	0x0004
        /*0072*/ 	.short	0x001c
        /*0074*/ 	.byte	0x00, 0xf0, 0x11, 0x00


	//----- nvinfo : EIATTR_KPARAM_INFO
	.align		4
.L_30:
        /*0078*/ 	.byte	0x04, 0x17
        /*007a*/ 	.short	(.L_32 - .L_31)
.L_31:
        /*007c*/ 	.word	0x00000000
        /*0080*/ 	.short	0x0003
        /*0082*/ 	.short	0x0018
        /*0084*/ 	.byte	0x00, 0xf0, 0x11, 0x00


	//----- nvinfo : EIATTR_KPARAM_INFO
	.align		4
.L_32:
        /*0088*/ 	.byte	0x04, 0x17
        /*008a*/ 	.short	(.L_34 - .L_33)
.L_33:
        /*008c*/ 	.word	0x00000000
        /*0090*/ 	.short	0x0002
        /*0092*/ 	.short	0x0010
        /*0094*/ 	.byte	0x00, 0xf4, 0x21, 0x00


	//----- nvinfo : EIATTR_KPARAM_INFO
	.align		4
.L_34:
        /*0098*/ 	.byte	0x04, 0x17
        /*009a*/ 	.short	(.L_36 - .L_35)
.L_35:
        /*009c*/ 	.word	0x00000000
        /*00a0*/ 	.short	0x0001
        /*00a2*/ 	.short	0x0008
        /*00a4*/ 	.byte	0x00, 0xf4, 0x21, 0x00


	//----- nvinfo : EIATTR_KPARAM_INFO
	.align		4
.L_36:
        /*00a8*/ 	.byte	0x04, 0x17
        /*00aa*/ 	.short	(.L_38 - .L_37)
.L_37:
        /*00ac*/ 	.word	0x00000000
        /*00b0*/ 	.short	0x0000
        /*00b2*/ 	.short	0x0000
        /*00b4*/ 	.byte	0x00, 0xf4, 0x21, 0x00


	//----- nvinfo : EIATTR_AT_ENTRY_FRAGMENTS
	.align		4
.L_38:
        /*00b8*/ 	.byte	0x04, 0x4f
        /*00ba*/ 	.short	(.L_40 - .L_39)


	//   ....[0]....
.L_39:
        /*00bc*/ 	.word	0x00000004


	//----- nvinfo : EIATTR_RESERVED_SMEM_USED
	.align		4
.L_40:
        /*00c0*/ 	.byte	0x01, 0x41
	.zero		2


	//----- nvinfo : EIATTR_SPARSE_MMA_MASK
	.align		4
        /*00c4*/ 	.byte	0x03, 0x50
        /*00c6*/ 	.short	0x0000


	//----- nvinfo : EIATTR_TCGEN05_1CTA_USED
	.align		4
        /*00c8*/ 	.byte	0x01, 0x51
	.zero		2


	//----- nvinfo : EIATTR_MAXREG_COUNT
	.align		4
        /*00cc*/ 	.byte	0x03, 0x1b
        /*00ce*/ 	.short	0x00ff


	//----- nvinfo : EIATTR_NUM_BARRIERS
	.align		4
        /*00d0*/ 	.byte	0x02, 0x4c
        /*00d2*/ 	.byte	0x01
	.zero		1


	//----- nvinfo : EIATTR_INT_WARP_WIDE_INSTR_OFFSETS
	.align		4
        /*00d4*/ 	.byte	0x04, 0x31
        /*00d6*/ 	.short	(.L_42 - .L_41)


	//   ....[0]....
.L_41:
        /*00d8*/ 	.word	0x00001670


	//   ....[1]....
        /*00dc*/ 	.word	0x00001690


	//   ....[2]....
        /*00e0*/ 	.word	0x00001710


	//   ....[3]....
        /*00e4*/ 	.word	0x00001ad0


	//   ....[4]....
        /*00e8*/ 	.word	0x00001ae0


	//   ....[5]....
        /*00ec*/ 	.word	0x00001b40


	//   ....[6]....
        /*00f0*/ 	.word	0x00001b50


	//   ....[7]....
        /*00f4*/ 	.word	0x00001cf0


	//   ....[8]....
        /*00f8*/ 	.word	0x00001d00


	//   ....[9]....
        /*00fc*/ 	.word	0x00001e80


	//   ....[10]....
        /*0100*/ 	.word	0x00001eb0


	//   ....[11]....
        /*0104*/ 	.word	0x00001ee0


	//   ....[12]....
        /*0108*/ 	.word	0x00001f00


	//   ....[13]....
        /*010c*/ 	.word	0x00002090


	//   ....[14]....
        /*0110*/ 	.word	0x000020a0


	//   ....[15]....
        /*0114*/ 	.word	0x00002480


	//   ....[16]....
        /*0118*/ 	.word	0x00002490


	//   ....[17]....
        /*011c*/ 	.word	0x00002900


	//   ....[18]....
        /*0120*/ 	.word	0x00002950


	//----- nvinfo : EIATTR_COOP_GROUP_MASK_REGIDS
	.align		4
.L_42:
        /*0124*/ 	.byte	0x04, 0x29
        /*0126*/ 	.short	(.L_44 - .L_43)


	//   ....[0]....
.L_43:
        /*0128*/ 	.word	0xffffffff


	//   ....[1]....
        /*012c*/ 	.word	0xffffffff


	//   ....[2]....
        /*0130*/ 	.word	0xffffffff


	//   ....[3]....
        /*0134*/ 	.word	0xffffffff


	//   ....[4]....
        /*0138*/ 	.word	0xffffffff


	//   ....[5]....
        /*013c*/ 	.word	0xffffffff


	//   ....[6]....
        /*0140*/ 	.word	0xffffffff


	//   ....[7]....
        /*0144*/ 	.word	0xffffffff


	//   ....[8]....
        /*0148*/ 	.word	0xffffffff


	//   ....[9]....
        /*014c*/ 	.word	0xffffffff


	//----- nvinfo : EIATTR_COOP_GROUP_INSTR_OFFSETS
	.align		4
.L_44:
        /*0150*/ 	.byte	0x04, 0x28
        /*0152*/ 	.short	(.L_46 - .L_45)


	//   ....[0]....
.L_45:
        /*0154*/ 	.word	0x00000050


	//   ....[1]....
        /*0158*/ 	.word	0x00000310


	//   ....[2]....
        /*015c*/ 	.word	0x000004f0


	//   ....[3]....
        /*0160*/ 	.word	0x00000980


	//   ....[4]....
        /*0164*/ 	.word	0x00000ac0


	//   ....[5]....
        /*0168*/ 	.word	0x00000fa0


	//   ....[6]....
        /*016c*/ 	.word	0x000010e0


	//   ....[7]....
        /*0170*/ 	.word	0x00001530


	//   ....[8]....
        /*0174*/ 	.word	0x00002790


	//   ....[9]....
        /*0178*/ 	.word	0x00002a00


	//----- nvinfo : EIATTR_VRC_CTA_INIT_COUNT
	.align		4
.L_46:
        /*017c*/ 	.byte	0x02, 0x4a
        /*017e*/ 	.byte	0x80
	.zero		1


	//----- nvinfo : EIATTR_MBARRIER_INSTR_OFFSETS
	.align		4
        /*0180*/ 	.byte	0x04, 0x39
        /*0182*/ 	.short	(.L_48 - .L_47)


	//   ....[0]....
.L_47:
        /*0184*/ 	.word	0x00001730
        /*0188*/ 	.word	0x000000ff
        /*018c*/ 	.word	0x0000a000
        /*0190*/ 	.short	0x0100
        /*0192*/ 	.byte	0x08
	.zero		1


	//   ....[1]....
        /*0194*/ 	.word	0x00001740
        /*0198*/ 	.word	0x000000ff
        /*019c*/ 	.word	0x0000a020
        /*01a0*/ 	.short	0x0100
        /*01a2*/ 	.byte	0x08
	.zero		1


	//   ....[2]....
        /*01a4*/ 	.word	0x000017f0
        /*01a8*/ 	.word	0x000000ff
        /*01ac*/ 	.word	0x0000a008
        /*01b0*/ 	.short	0x0100
        /*01b2*/ 	.byte	0x08
	.zero		1


	//   ....[3]....
        /*01b4*/ 	.word	0x00001800
        /*01b8*/ 	.word	0x000000ff
        /*01bc*/ 	.word	0x0000a028
        /*01c0*/ 	.short	0x0100
        /*01c2*/ 	.byte	0x08
	.zero		1


	//   ....[4]....
        /*01c4*/ 	.word	0x000018e0
        /*01c8*/ 	.word	0x000000ff
        /*01cc*/ 	.word	0x0000a010
        /*01d0*/ 	.short	0x0100
        /*01d2*/ 	.byte	0x08
	.zero		1


	//   ....[5]....
        /*01d4*/ 	.word	0x000018f0
        /*01d8*/ 	.word	0x000000ff
        /*01dc*/ 	.word	0x0000a030
        /*01e0*/ 	.short	0x0100
        /*01e2*/ 	.byte	0x08
	.zero		1


	//   ....[6]....
        /*01e4*/ 	.word	0x00001a00
        /*01e8*/ 	.word	0x000000ff
        /*01ec*/ 	.word	0x0000a018
        /*01f0*/ 	.short	0x0100
        /*01f2*/ 	.byte	0x08
	.zero		1


	//   ....[7]....
        /*01f4*/ 	.word	0x00001a10
        /*01f8*/ 	.word	0x000000ff
        /*01fc*/ 	.word	0x0000a038
        /*0200*/ 	.short	0x0100
        /*0202*/ 	.byte	0x08
	.zero		1


	//   ....[8]....
        /*0204*/ 	.word	0x00001be0
        /*0208*/ 	.word	0x000000ff
        /*020c*/ 	.word	0x0000a000
        /*0210*/ 	.short	0x010a
        /*0212*/ 	.byte	0x08
	.zero		1


	//   ....[9]....
        /*0214*/ 	.word	0x00001d50
        /*0218*/ 	.word	0x000000ff
        /*021c*/ 	.word	0x0000a020
        /*0220*/ 	.short	0x010a
        /*0222*/ 	.byte	0x08
	.zero		1


	//   ....[10]....
        /*0224*/ 	.word	0x00001f80
        /*0228*/ 	.word	0x000000ff
        /*022c*/ 	.word	0x0000a000
        /*0230*/ 	.short	0x010a
        /*0232*/ 	.byte	0x09
	.zero		1


	//   ....[11]....
        /*0234*/ 	.word	0x000020e0
        /*0238*/ 	.word	0x000000ff
        /*023c*/ 	.word	0x0000a020
        /*0240*/ 	.short	0x010a
        /*0242*/ 	.byte	0x09
	.zero		1


	//   ....[12]....
        /*0244*/ 	.word	0x000021c0
        /*0248*/ 	.word	0x000000ff
        /*024c*/ 	.word	0x0000a000
        /*0250*/ 	.short	0x0108
        /*0252*/ 	.byte	0x08
	.zero		1


	//   ....[13]....
        /*0254*/ 	.word	0x000021d0
        /*0258*/ 	.word	0x000000ff
        /*025c*/ 	.word	0x0000a020
        /*0260*/ 	.short	0x0108
        /*0262*/ 	.byte	0x08
	.zero		1


	//   ....[14]....
        /*0264*/ 	.word	0x00002220
        /*0268*/ 	.word	0x000000ff
        /*026c*/ 	.word	0x0000a008
        /*0270*/ 	.short	0x0108
        /*0272*/ 	.byte	0x08
	.zero		1


	//   ....[15]....
        /*0274*/ 	.word	0x00002230
        /*0278*/ 	.word	0x000000ff
        /*027c*/ 	.word	0x0000a028
        /*0280*/ 	.short	0x0108
        /*0282*/ 	.byte	0x08
	.zero		1


	//   ....[16]....
        /*0284*/ 	.word	0x00002280
        /*0288*/ 	.word	0x000000ff
        /*028c*/ 	.word	0x0000a010
        /*0290*/ 	.short	0x0108
        /*0292*/ 	.byte	0x08
	.zero		1


	//   ....[17]....
        /*0294*/ 	.word	0x00002290
        /*0298*/ 	.word	0x000000ff
        /*029c*/ 	.word	0x0000a030
        /*02a0*/ 	.short	0x0108
        /*02a2*/ 	.byte	0x08
	.zero		1


	//   ....[18]....
        /*02a4*/ 	.word	0x000022e0
        /*02a8*/ 	.word	0x000000ff
        /*02ac*/ 	.word	0x0000a018
        /*02b0*/ 	.short	0x0108
        /*02b2*/ 	.byte	0x08
	.zero		1


	//   ....[19]....
        /*02b4*/ 	.word	0x000022f0
        /*02b8*/ 	.word	0x000000ff
        /*02bc*/ 	.word	0x0000a038
        /*02c0*/ 	.short	0x0108
        /*02c2*/ 	.byte	0x08
	.zero		1


	//   ....[20]....
        /*02c4*/ 	.word	0x00002a20
        /*02c8*/ 	.word	0x000000ff
        /*02cc*/ 	.word	0x0000a000
        /*02d0*/ 	.short	0x010a
        /*02d2*/ 	.byte	0x08
	.zero		1


	//   ....[21]....
        /*02d4*/ 	.word	0x00002a50
        /*02d8*/ 	.word	0x000000ff
        /*02dc*/ 	.word	0x0000a020
        /*02e0*/ 	.short	0x010a
        /*02e2*/ 	.byte	0x08
	.zero		1


	//   ....[22]....
        /*02e4*/ 	.word	0x00002a80
        /*02e8*/ 	.word	0x000000ff
        /*02ec*/ 	.word	0x0000a000
        /*02f0*/ 	.short	0x010a
        /*02f2*/ 	.byte	0x09
	.zero		1


	//   ....[23]....
        /*02f4*/ 	.word	0x00002ab0
        /*02f8*/ 	.word	0x000000ff
        /*02fc*/ 	.word	0x0000a020
        /*0300*/ 	.short	0x010a
        /*0302*/ 	.byte	0x09
	.zero		1


	//----- nvinfo : EIATTR_NUM_MBARRIERS
	.align		4
.L_48:
        /*0304*/ 	.byte	0x03, 0x38
        /*0306*/ 	.short	0x0008


	//----- nvinfo : EIATTR_EXIT_INSTR_OFFSETS
	.align		4
        /*0308*/ 	.byte	0x04, 0x1c
        /*030a*/ 	.short	(.L_50 - .L_49)


	//   ....[0]....
.L_49:
        /*030c*/ 	.word	0x00002a10


	//----- nvinfo : EIATTR_REQNTID
	.align		4
.L_50:
        /*0310*/ 	.byte	0x04, 0x10
        /*0312*/ 	.short	(.L_52 - .L_51)
.L_51:
        /*0314*/ 	.word	0x00000100
        /*0318*/ 	.word	0x00000001
        /*031c*/ 	.word	0x00000001


	//----- nvinfo : EIATTR_CRS_STACK_SIZE
	.align		4
.L_52:
        /*0320*/ 	.byte	0x04, 0x1e
        /*0322*/ 	.short	(.L_54 - .L_53)
.L_53:
        /*0324*/ 	.word	0x00000000


	//----- nvinfo : EIATTR_CBANK_PARAM_SIZE
	.align		4
.L_54:
        /*0328*/ 	.byte	0x03, 0x19
        /*032a*/ 	.short	0x0050


	//----- nvinfo : EIATTR_PARAM_CBANK
	.align		4
        /*032c*/ 	.byte	0x04, 0x0a
        /*032e*/ 	.short	(.L_56 - .L_55)
	.align		4
.L_55:
        /*0330*/ 	.word	index@(.nv.constant0.gluon_tcgen05)
        /*0334*/ 	.short	0x0380
        /*0336*/ 	.short	0x0050


	//----- nvinfo : EIATTR_SW_WAR
	.align		4
.L_56:
        /*0338*/ 	.byte	0x04, 0x36
        /*033a*/ 	.short	(.L_58 - .L_57)
.L_57:
        /*033c*/ 	.word	0x00000008
.L_58:


//--------------------- .nv.compat                --------------------------
	.section	.nv.compat,"",@"SHT_CUDA_COMPAT_INFO"
	.align	4
        /*0000*/ 	.byte	0x02, 0x02, 0x02, 0x00, 0x02, 0x05, 0x05, 0x00, 0x02, 0x03, 0x03, 0x00, 0x02, 0x06, 0x01, 0x00


//--------------------- .nv.callgraph             --------------------------
	.section	.nv.callgraph,"",@"SHT_CUDA_CALLGRAPH"
	.align	4
	.sectionentsize	8
	.align		4
        /*0000*/ 	.word	0x00000000
	.align		4
        /*0004*/ 	.word	0xffffffff
	.align		4
        /*0008*/ 	.word	0x00000000
	.align		4
        /*000c*/ 	.word	0xfffffffe
	.align		4
        /*0010*/ 	.word	0x00000000
	.align		4
        /*0014*/ 	.word	0xfffffffd
	.align		4
        /*0018*/ 	.word	0x00000000
	.align		4
        /*001c*/ 	.word	0xfffffffc


//--------------------- .text.gluon_tcgen05       --------------------------
	.section	.text.gluon_tcgen05,"ax",@progbits
	.align	128
        .global         gluon_tcgen05
        .type           gluon_tcgen05,@function
        .size           gluon_tcgen05,(.L_x_86 - gluon_tcgen05)
        .other          gluon_tcgen05,@"STO_CUDA_ENTRY STV_DEFAULT"
gluon_tcgen05:
.text.gluon_tcgen05:
[----:B------:R-:W1:Y:S01]  /*0000*/  LDC R1, c[0x0][0x37c] ;  /* 0x0000df00ff017b82 */ /* 0x000e620000000800 */
[----:B------:R-:W2:Y:S02]  /*0010*/  S2R R0, SR_TID.X ;  /* 0x0000000000007919 */ /* 0x000ea40000002100 */
[----:B--2---:R-:W-:-:S13]  /*0020*/  ISETP.GE.U32.AND P2, PT, R0, 0x20, PT ;  /* 0x000000200000780c */ /* 0x004fda0003f46070 */
[----:B------:R-:W-:Y:S05]  /*0030*/  @P2 BRA `(.L_x_0) ;  /* 0x0000000000b82947 */ /* 0x000fea0003800000 */
[----:B------:R-:W2:Y:S01]  /*0040*/  S2UR UR6, SR_CgaCtaId ;  /* 0x00000000000679c3 */ /* 0x000ea20000008800 */
[----:B------:R-:W-:Y:S01]  /*0050*/  NOP ;  /* 0x0000000000007918 */ /* 0x000fe20000000000 */
[----:B------:R-:W-:Y:S02]  /*0060*/  UMOV UR4, 0x40 ;  /* 0x0000004000047882 */ /* 0x000fe40000000000 */
[----:B--2---:R-:W-:-:S09]  /*0070*/  ULEA UR4, UR6, UR4, 0x18 ;  /* 0x0000000406047291 */ /* 0x004fd2000f8ec0ff */
[----:B------:R-:W2:Y:S01]  /*0080*/  LDS.U8 R2, [UR4] ;  /* 0x00000004ff027984 */ /* 0x000ea20008000000 */
[----:B------:R-:W-:Y:S02]  /*0090*/  UMOV UR4, 0x400 ;  /* 0x0000040000047882 */ /* 0x000fe40000000000 */
[----:B------:R-:W-:Y:S01]  /*00a0*/  ULEA UR4, UR6, UR4, 0x18 ;  /* 0x0000000406047291 */ /* 0x000fe2000f8ec0ff */
[----:B--2---:R-:W-:-:S13]  /*00b0*/  ISETP.NE.AND P0, PT, R2, RZ, PT ;  /* 0x000000ff0200720c */ /* 0x004fda0003f05270 */
[----:B------:R-:W-:Y:S05]  /*00c0*/  @P0 BRA `(.L_x_1) ;  /* 0x00000000007c0947 */ /* 0x000fea0003800000 */
[----:B------:R-:W-:-:S13]  /*00d0*/  ELECT P0, URZ, PT ;  /* 0x0000000000ff782f */ /* 0x000fda0003800000 */
[----:B------:R-:W-:Y:S05]  /*00e0*/  @!P0 BRA `(.L_x_2) ;  /* 0x0000000000848947 */ /* 0x000fea0003800000 */
[----:B------:R-:W-:Y:S01]  /*00f0*/  UMOV UR5, 0x8 ;  /* 0x0000000800057882 */ /* 0x000fe20000000000 */
[----:B------:R-:W-:Y:S02]  /*0100*/  IMAD.MOV.U32 R5, RZ, RZ, 0x1 ;  /* 0x00000001ff057424 */ /* 0x000fe400078e00ff */
[----:B------:R-:W-:Y:S02]  /*0110*/  IMAD.MOV.U32 R3, RZ, RZ, 0xff ;  /* 0x000000ffff037424 */ /* 0x000fe400078e00ff */
[----:B------:R-:W-:Y:S04]  /*0120*/  DEPBAR.LE SB2, 0x36 ;  /* 0x0000ad800000791a */ /* 0x000fe80000000000 */
[----:B------:R-:W2:Y:S02]  /*0130*/  UTCATOMSWS.FIND_AND_SET.ALIGN UP0, UR5, UR5 ;  /* 0x00000005000575e3 */ /* 0x000ea40008000800 */
[----:B--2---:R-:W-:-:S04]  /*0140*/  PLOP3.LUT P0, PT, PT, PT, UP0, 0x80, 0x8 ;  /* 0x000000000008781c */ /* 0x004fc80003f0f008 */
[----:B------:R-:W-:-:S04]  /*0150*/  SEL R2, RZ, 0xffffffff, !P0 ;  /* 0xffffffffff027807 */ /* 0x000fc80004000000 */
[----:B------:R-:W-:Y:S01]  /*0160*/  ISETP.NE.AND P0, PT, R2, RZ, PT ;  /* 0x000000ff0200720c */ /* 0x000fe20003f05270 */
[----:B------:R-:W-:-:S12]  /*0170*/  IMAD.U32 R2, RZ, RZ, UR5 ;  /* 0x00000005ff027e24 */ /* 0x000fd8000f8e00ff */
[----:B------:R-:W-:Y:S05]  /*0180*/  @P0 BRA `(.L_x_3) ;  /* 0x0000000000240947 */ /* 0x000fea0003800000 */
.L_x_4:
[----:B------:R-:W-:Y:S05]  /*0190*/  NANOSLEEP 0x64 ;  /* 0x000000640000795d */ /* 0x000fea0003800000 */
[----:B------:R-:W-:-:S05]  /*01a0*/  UMOV UR5, 0x8 ;  /* 0x0000000800057882 */ /* 0x000fca0000000000 */
[----:B------:R-:W-:Y:S04]  /*01b0*/  DEPBAR.LE SB2, 0x36 ;  /* 0x0000ad800000791a */ /* 0x000fe80000000000 */
[----:B------:R-:W2:Y:S02]  /*01c0*/  UTCATOMSWS.FIND_AND_SET.ALIGN UP0, UR5, UR5 ;  /* 0x00000005000575e3 */ /* 0x000ea40008000800 */
[----:B--2---:R-:W-:-:S04]  /*01d0*/  PLOP3.LUT P0, PT, PT, PT, UP0, 0x80, 0x8 ;  /* 0x000000000008781c */ /* 0x004fc80003f0f008 */
[----:B------:R-:W-:-:S04]  /*01e0*/  SEL R2, RZ, 0xffffffff, !P0 ;  /* 0xffffffffff027807 */ /* 0x000fc80004000000 */
[----:B------:R-:W-:Y:S01]  /*01f0*/  ISETP.NE.AND P0, PT, R2, RZ, PT ;  /* 0x000000ff0200720c */ /* 0x000fe20003f05270 */
[----:B------:R-:W-:-:S12]  /*0200*/  IMAD.U32 R2, RZ, RZ, UR5 ;  /* 0x00000005ff027e24 */ /* 0x000fd8000f8e00ff */
[----:B------:R-:W-:Y:S05]  /*0210*/  @!P0 BRA `(.L_x_4) ;  /* 0xfffffffc00dc8947 */ /* 0x000fea000383ffff */
.L_x_3:
[C---:B------:R-:W-:Y:S01]  /*0220*/  VIADD R4, R2.reuse, 0x10 ;  /* 0x0000001002047836 */ /* 0x040fe20000000000 */
[----:B------:R-:W-:Y:S01]  /*0230*/  UMOV UR5, 0x50 ;  /* 0x0000005000057882 */ /* 0x000fe20000000000 */
[----:B------:R-:W-:Y:S01]  /*0240*/  SHF.L.U32 R3, R3, R2, RZ ;  /* 0x0000000203037219 */ /* 0x000fe200000006ff */
[----:B------:R-:W-:Y:S01]  /*0250*/  ULEA UR5, UR6, UR5, 0x18 ;  /* 0x0000000506057291 */ /* 0x000fe2000f8ec0ff */
[----:B------:R-:W-:Y:S01]  /*0260*/  IMAD.SHL.U32 R2, R2, 0x20, RZ ;  /* 0x0000002002027824 */ /* 0x000fe200078e00ff */
[----:B------:R-:W-:-:S04]  /*0270*/  SHF.L.U32 R4, R5, R4, RZ ;  /* 0x0000000405047219 */ /* 0x000fc800000006ff */
[----:B------:R-:W-:-:S05]  /*0280*/  LOP3.LUT R3, R4, R3, RZ, 0xfc, !PT ;  /* 0x0000000304037212 */ /* 0x000fca00078efcff */
[----:B------:R2:W-:Y:S04]  /*0290*/  ATOMS.OR RZ, [UR5], R3 ;  /* 0x00000003ffff798c */ /* 0x0005e8000b000005 */
[----:B------:R2:W-:Y:S01]  /*02a0*/  STS [UR4], R2 ;  /* 0x00000002ff007988 */ /* 0x0005e20008000804 */
[----:B------:R-:W-:Y:S05]  /*02b0*/  BRA `(.L_x_2) ;  /* 0x0000000000107947 */ /* 0x000fea0003800000 */
.L_x_1:
[----:B------:R-:W-:Y:S01]  /*02c0*/  IMAD.MOV.U32 R3, RZ, RZ, -0x1 ;  /* 0xffffffffff037424 */ /* 0x000fe200078e00ff */
[----:B------:R-:W-:-:S04]  /*02d0*/  MOV R2, 0x300 ;  /* 0x0000030000027802 */ /* 0x000fc80000000f00 */
[----:B------:R2:W-:Y:S03]  /*02e0*/  STS [UR4], R3 ;  /* 0x00000003ff007988 */ /* 0x0005e60008000804 */
[----:B-12---:R-:W-:Y:S05]  /*02f0*/  CALL.REL.NOINC `($__internal_1_$__cuda_sm10x_tcgen05_guardrail_trap_phase_invalid_during_alloc) ;  /* 0x0000002800047944 */ /* 0x006fea0003c00000 */
.L_x_2:
[----:B------:R-:W-:Y:S05]  /*0300*/  WARPSYNC.ALL ;  /* 0x0000000000007948 */ /* 0x000fea0003800000 */
[----:B------:R-:W-:Y:S01]  /*0310*/  NOP ;  /* 0x0000000000007918 */ /* 0x000fe20000000000 */
.L_x_0:
[----:B------:R-:W3:Y:S08]  /*0320*/  S2UR UR4, SR_CgaCtaId ;  /* 0x00000000000479c3 */ /* 0x000ef00000008800 */
[----:B------:R-:W-:Y:S01]  /*0330*/  BAR.SYNC.DEFER_BLOCKING 0x0 ;  /* 0x0000000000007b1d */ /* 0x000fe20000010000 */
[----:B------:R-:W-:-:S05]  /*0340*/  LOP3.LUT R68, R0, 0xff, RZ, 0xc0, !PT ;  /* 0x000000ff00447812 */ /* 0x000fca00078ec0ff */
[----:B------:R-:W-:Y:S02]  /*0350*/  UMOV UR8, 0x400 ;  /* 0x0000040000087882 */ /* 0x000fe40000000000 */
[----:B------:R-:W4:Y:S08]  /*0360*/  LDC R10, c[0x0][0x3a0] ;  /* 0x0000e800ff0a7b82 */ /* 0x000f300000000800 */
[----:B------:R-:W5:Y:S01]  /*0370*/  S2UR UR15, SR_CTAID.Y ;  /* 0x00000000000f79c3 */ /* 0x000f620000002600 */
[----:B---3--:R-:W-:-:S09]  /*0380*/  ULEA UR8, UR4, UR8, 0x18 ;  /* 0x0000000804087291 */ /* 0x008fd2000f8ec0ff */
[----:B--2---:R-:W2:Y:S01]  /*0390*/  LDS R3, [UR8] ;  /* 0x00000008ff037984 */ /* 0x004ea20008000800 */
[----:B------:R-:W-:Y:S06]  /*03a0*/  BAR.SYNC.DEFER_BLOCKING 0x0 ;  /* 0x0000000000007b1d */ /* 0x000fec0000010000 */
[----:B------:R-:W-:Y:S05]  /*03b0*/  @P2 BRA `(.L_x_5) ;  /* 0x0000000000182947 */ /* 0x000fea0003800000 */
[----:B------:R-:W-:Y:S01]  /*03c0*/  ELECT P0, URZ, PT ;  /* 0x0000000000ff782f */ /* 0x000fe20003800000 */
[----:B------:R-:W-:Y:S01]  /*03d0*/  IMAD.MOV.U32 R2, RZ, RZ, 0x1 ;  /* 0x00000001ff027424 */ /* 0x000fe200078e00ff */
[----:B------:R-:W-:Y:S01]  /*03e0*/  UMOV UR5, 0x40 ;  /* 0x0000004000057882 */ /* 0x000fe20000000000 */
[----:B------:R-:W-:Y:S01]  /*03f0*/  UVIRTCOUNT.DEALLOC.SMPOOL 0x80 ;  /* 0x000000800000784c */ /* 0x000fe20000000000 */
[----:B------:R-:W-:-:S09]  /*0400*/  ULEA UR5, UR4, UR5, 0x18 ;  /* 0x0000000504057291 */ /* 0x000fd2000f8ec0ff */
[----:B------:R3:W-:Y:S03]  /*0410*/  @P0 STS.U8 [UR5], R2 ;  /* 0x00000002ff000988 */ /* 0x0007e60008000005 */
.L_x_5:
[----:B------:R-:W3:Y:S01]  /*0420*/  S2UR UR4, SR_CTAID.Z ;  /* 0x00000000000479c3 */ /* 0x000ee20000002700 */
[----:B------:R-:W5:Y:S01]  /*0430*/  LDCU UR5, c[0x0][0x370] ;  /* 0x00006e00ff0577ac */ /* 0x000f620008000800 */
[----:B------:R-:W-:Y:S01]  /*0440*/  ISETP.GE.U32.AND P0, PT, R68, 0x20, PT ;  /* 0x000000204400780c */ /* 0x000fe20003f06070 */
[----:B----4-:R-:W-:Y:S01]  /*0450*/  VIADD R5, R10, 0xffffffff ;  /* 0xffffffff0a057836 */ /* 0x010fe20000000000 */
[C---:B------:R-:W-:Y:S01]  /*0460*/  ISETP.NE.U32.AND P3, PT, R68.reuse, RZ, PT ;  /* 0x000000ff4400720c */ /* 0x040fe20003f65070 */
[----:B------:R-:W3:Y:S01]  /*0470*/  LDCU UR6, c[0x0][0x374] ;  /* 0x00006e80ff0677ac */ /* 0x000ee20008000800 */
[----:B------:R-:W-:Y:S01]  /*0480*/  LEA R4, R68, UR8, 0x2 ;  /* 0x0000000844047c11 */ /* 0x000fe2000f8e10ff */
[----:B------:R-:W-:Y:S01]  /*0490*/  BSSY.RECONVERGENT B0, `(.L_x_6) ;  /* 0x0000015000007945 */ /* 0x000fe20003800200 */
[----:B------:R-:W5:Y:S01]  /*04a0*/  S2UR UR7, SR_CTAID.X ;  /* 0x00000000000779c3 */ /* 0x000f620000002500 */
[----:B------:R-:W4:Y:S01]  /*04b0*/  LDCU.64 UR20, c[0x0][0x3c0] ;  /* 0x00007800ff1477ac */ /* 0x000f220008000a00 */
[----:B--2---:R-:W-:-:S05]  /*04c0*/  R2UR UR23, R3 ;  /* 0x00000000031772ca */ /* 0x004fca00000e0000 */
[----:B------:R2:W-:Y:S01]  /*04d0*/  @!P0 STS [R4], RZ ;  /* 0x000000ff04008388 */ /* 0x0005e20000000800 */
[----:B------:R-:W1:Y:S01]  /*04e0*/  LDC R6, c[0x0][0x398] ;  /* 0x0000e600ff067b82 */ /* 0x000e620000000800 */
[----:B------:R-:W-:Y:S02]  /*04f0*/  NOP ;  /* 0x0000000000007918 */ /* 0x000fe40000000000 */
[----:B------:R2:W-:Y:S01]  /*0500*/  @!P3 STS [UR8+0x20], R5 ;  /* 0x00002005ff00b988 */ /* 0x0005e20008000808 */
[----:B---3-5:R-:W-:-:S04]  /*0510*/  UIMAD UR4, UR4, UR6, UR15 ;  /* 0x00000006040472a4 */ /* 0x028fc8000f8e020f */
[----:B------:R-:W-:-:S04]  /*0520*/  UIMAD UR4, UR4, UR5, UR7 ;  /* 0x00000005040472a4 */ /* 0x000fc8000f8e0207 */
[----:B------:R-:W-:-:S04]  /*0530*/  UIMAD UR4, UR4, 0x180, URZ ;  /* 0x00000180040478a4 */ /* 0x000fc8000f8e02ff */
[----:B----4-:R-:W-:Y:S01]  /*0540*/  UIADD3 UR24, UP0, UPT, UR4, UR20, URZ ;  /* 0x0000001404187290 */ /* 0x010fe2000ff1e0ff */
[----:B-1----:R-:W-:-:S03]  /*0550*/  VIADD R6, R6, 0xffffffff ;  /* 0xffffffff06067836 */ /* 0x002fc60000000000 */
[----:B------:R-:W-:Y:S01]  /*0560*/  ULEA.HI.X.SX32 UR25, UR4, UR21, 0x1, UP0 ;  /* 0x0000001504197291 */ /* 0x000fe200080f0eff */
[----:B--2---:R-:W-:Y:S11]  /*0570*/  @P3 BRA `(.L_x_7) ;  /* 0x0000000000183947 */ /* 0x004ff60003800000 */
[----:B------:R-:W1:Y:S01]  /*0580*/  LDS R2, [UR8+0x8] ;  /* 0x00000808ff027984 */ /* 0x000e620008000800 */
[----:B------:R-:W2:Y:S01]  /*0590*/  LDC.64 R8, c[0x0][0x380] ;  /* 0x0000e000ff087b82 */ /* 0x000ea20000000a00 */
[----:B------:R-:W-:Y:S02]  /*05a0*/  IMAD.MOV.U32 R3, RZ, RZ, 0x70 ;  /* 0x00000070ff037424 */ /* 0x000fe400078e00ff */
[----:B--2---:R2:W-:Y:S03]  /*05b0*/  STS.64 [UR8], R8 ;  /* 0x00000008ff007988 */ /* 0x0045e60008000a08 */
[----:B-1----:R-:W-:-:S05]  /*05c0*/  LOP3.LUT R2, R2, 0x10, R3, 0xd8, !PT ;  /* 0x0000001002027812 */ /* 0x002fca00078ed803 */
[----:B------:R2:W-:Y:S02]  /*05d0*/  STS [UR8+0x8], R2 ;  /* 0x00000802ff007988 */ /* 0x0005e40008000808 */
.L_x_7:
[----:B------:R-:W-:Y:S05]  /*05e0*/  BSYNC.RECONVERGENT B0 ;  /* 0x0000000000007941 */ /* 0x000fea0003800200 */
.L_x_6:
[----:B------:R-:W-:Y:S04]  /*05f0*/  BSSY.RECONVERGENT B0, `(.L_x_8) ;  /* 0x000000a000007945 */ /* 0x000fe80003800200 */
[----:B------:R-:W-:Y:S05]  /*0600*/  @P3 BRA `(.L_x_9) ;  /* 0x0000000000203947 */ /* 0x000fea0003800000 */
[----:B--2---:R-:W1:Y:S01]  /*0610*/  LDS R2, [UR8+0x34] ;  /* 0x00003408ff027984 */ /* 0x004e620008000800 */
[----:B------:R-:W-:Y:S02]  /*0620*/  IMAD.MOV.U32 R3, RZ, RZ, 0x1f000000 ;  /* 0x1f000000ff037424 */ /* 0x000fe400078e00ff */
[----:B------:R-:W-:Y:S01]  /*0630*/  @!P3 IMAD.MOV.U32 R7, RZ, RZ, 0x3f ;  /* 0x0000003fff07b424 */ /* 0x000fe200078e00ff */
[----:B------:R-:W2:Y:S02]  /*0640*/  @!P3 LDS R8, [UR8+0x38] ;  /* 0x00003808ff08b984 */ /* 0x000ea40008000800 */
[----:B-1----:R-:W-:Y:S02]  /*0650*/  LOP3.LUT R2, R2, 0xff000000, R3, 0xb8, !PT ;  /* 0xff00000002027812 */ /* 0x002fe400078eb803 */
[----:B--2---:R-:W-:-:S03]  /*0660*/  @!P3 LOP3.LUT R3, R8, 0xff, R7, 0xb8, !PT ;  /* 0x000000ff0803b812 */ /* 0x004fc600078eb807 */
[----:B------:R1:W-:Y:S04]  /*0670*/  STS [UR8+0x34], R2 ;  /* 0x00003402ff007988 */ /* 0x0003e80008000808 */
[----:B------:R1:W-:Y:S02]  /*0680*/  @!P3 STS [UR8+0x38], R3 ;  /* 0x00003803ff00b988 */ /* 0x0003e40008000808 */
.L_x_9:
[----:B------:R-:W-:Y:S05]  /*0690*/  BSYNC.RECONVERGENT B0 ;  /* 0x0000000000007941 */ /* 0x000fea0003800200 */
.L_x_8:
[----:B------:R-:W-:Y:S04]  /*06a0*/  BSSY.RECONVERGENT B0, `(.L_x_10) ;  /* 0x000000a000007945 */ /* 0x000fe80003800200 */
[----:B------:R-:W-:Y:S05]  /*06b0*/  @P3 BRA `(.L_x_11) ;  /* 0x0000000000203947 */ /* 0x000fea0003800000 */
[----:B-12---:R-:W1:Y:S01]  /*06c0*/  LDS R2, [UR8+0x1c] ;  /* 0x00001c08ff027984 */ /* 0x006e620008000800 */
[----:B------:R-:W2:Y:S03]  /*06d0*/  LDC.64 R8, c[0x0][0x3a8] ;  /* 0x0000ea00ff087b82 */ /* 0x000ea60000000a00 */
[----:B------:R3:W-:Y:S01]  /*06e0*/  STS [UR8+0x24], R6 ;  /* 0x00002406ff007988 */ /* 0x0007e20008000808 */
[--C-:B--2---:R-:W-:Y:S02]  /*06f0*/  SHF.R.U32.HI R7, RZ, 0x4, R9.reuse ;  /* 0x00000004ff077819 */ /* 0x104fe40000011609 */
[----:B------:R-:W-:-:S05]  /*0700*/  SHF.R.U64 R3, R8, 0x4, R9 ;  /* 0x0000000408037819 */ /* 0x000fca0000001209 */
[----:B------:R3:W-:Y:S01]  /*0710*/  STS [UR8+0xc], R3 ;  /* 0x00000c03ff007988 */ /* 0x0007e20008000808 */
[----:B-1----:R-:W-:-:S05]  /*0720*/  LOP3.LUT R2, R2, 0xf, R7, 0xb8, !PT ;  /* 0x0000000f02027812 */ /* 0x002fca00078eb807 */
[----:B------:R3:W-:Y:S02]  /*0730*/  STS [UR8+0x1c], R2 ;  /* 0x00001c02ff007988 */ /* 0x0007e40008000808 */
.L_x_11:
[----:B------:R-:W-:Y:S05]  /*0740*/  BSYNC.RECONVERGENT B0 ;  /* 0x0000000000007941 */ /* 0x000fea0003800200 */
.L_x_10:
[----:B------:R-:W-:Y:S04]  /*0750*/  BSSY.RECONVERGENT B1, `(.L_x_12) ;  /* 0x000001d000017945 */ /* 0x000fe80003800200 */
[----:B------:R-:W-:Y:S04]  /*0760*/  BSSY.RELIABLE B0, `(.L_x_13) ;  /* 0x0000018000007945 */ /* 0x000fe80003800100 */
[----:B------:R-:W-:Y:S05]  /*0770*/  @P3 BRA `(.L_x_14) ;  /* 0x00000000001c3947 */ /* 0x000fea0003800000 */
[----:B-123--:R-:W1:Y:S02]  /*0780*/  LDS R2, [UR8+0x34] ;  /* 0x00003408ff027984 */ /* 0x00ee640008000800 */
[----:B-1----:R-:W-:-:S05]  /*0790*/  LOP3.LUT R2, R2, 0x7, RZ, 0xb8, !PT ;  /* 0x0000000702027812 */ /* 0x002fca00078eb8ff */
[----:B------:R1:W-:Y:S01]  /*07a0*/  STS [UR8+0x34], R2 ;  /* 0x00003402ff007988 */ /* 0x0003e20008000808 */
[----:B------:R-:W-:Y:S05]  /*07b0*/  @P3 BRA `(.L_x_15) ;  /* 0x00000000001c3947 */ /* 0x000fea0003800000 */
[----:B-1----:R-:W1:Y:S02]  /*07c0*/  LDS R2, [UR8+0x34] ;  /* 0x00003408ff027984 */ /* 0x002e640008000800 */
[----:B-1----:R-:W-:-:S05]  /*07d0*/  LOP3.LUT R2, R2, 0x38, RZ, 0xb8, !PT ;  /* 0x0000003802027812 */ /* 0x002fca00078eb8ff */
[----:B------:R4:W-:Y:S02]  /*07e0*/  STS [UR8+0x34], R2 ;  /* 0x00003402ff007988 */ /* 0x0009e40008000808 */
.L_x_14:
[----:B------:R-:W-:Y:S05]  /*07f0*/  @P3 BRA `(.L_x_16) ;  /* 0x00000000001c3947 */ /* 0x000fea0003800000 */
[----:B-1234-:R-:W1:Y:S02]  /*0800*/  LDS R2, [UR8+0x8] ;  /* 0x00000808ff027984 */ /* 0x01ee640008000800 */
[----:B-1----:R-:W-:-:S05]  /*0810*/  LOP3.LUT R2, R2, 0x780, RZ, 0xb8, !PT ;  /* 0x0000078002027812 */ /* 0x002fca00078eb8ff */
[----:B------:R2:W-:Y:S02]  /*0820*/  STS [UR8+0x8], R2 ;  /* 0x00000802ff007988 */ /* 0x0005e40008000808 */
.L_x_15:
[----:B------:R-:W-:Y:S05]  /*0830*/  @P3 BRA `(.L_x_17) ;  /* 0x0000000000283947 */ /* 0x000fea0003800000 */
[----:B-12---:R-:W1:Y:S02]  /*0840*/  LDS R2, [UR8+0x8] ;  /* 0x00000808ff027984 */ /* 0x006e640008000800 */
[----:B-1----:R-:W-:-:S05]  /*0850*/  LOP3.LUT R2, R2, 0x1800, RZ, 0xb8, !PT ;  /* 0x0000180002027812 */ /* 0x002fca00078eb8ff */
[----:B------:R5:W-:Y:S02]  /*0860*/  STS [UR8+0x8], R2 ;  /* 0x00000802ff007988 */ /* 0x000be40008000808 */
.L_x_16:
[----:B------:R-:W-:Y:S05]  /*0870*/  @P3 BREAK.RELIABLE B0 ;  /* 0x0000000000003942 */ /* 0x000fea0003800100 */
[----:B------:R-:W-:Y:S05]  /*0880*/  @P3 BRA `(.L_x_18) ;  /* 0x0000000000243947 */ /* 0x000fea0003800000 */
[----:B-1-3--:R-:W1:Y:S01]  /*0890*/  LDS R3, [UR8+0x8] ;  /* 0x00000808ff037984 */ /* 0x00ae620008000800 */
[----:B--2-45:R-:W-:-:S05]  /*08a0*/  IMAD.MOV.U32 R2, RZ, RZ, 0x6000 ;  /* 0x00006000ff027424 */ /* 0x034fca00078e00ff */
[----:B-1----:R-:W-:-:S04]  /*08b0*/  LOP3.LUT R2, R3, 0x2000, R2, 0xd8, !PT ;  /* 0x0000200003027812 */ /* 0x002fc800078ed802 */
[----:B------:R-:W-:-:S05]  /*08c0*/  LOP3.LUT R2, R2, 0x400000, RZ, 0xb8, !PT ;  /* 0x0040000002027812 */ /* 0x000fca00078eb8ff */
[----:B------:R3:W-:Y:S02]  /*08d0*/  STS [UR8+0x8], R2 ;  /* 0x00000802ff007988 */ /* 0x0007e40008000808 */
.L_x_17:
[----:B------:R-:W-:Y:S05]  /*08e0*/  BSYNC.RELIABLE B0 ;  /* 0x0000000000007941 */ /* 0x000fea0003800100 */
.L_x_13:
[----:B-123--:R-:W1:Y:S02]  /*08f0*/  @!P3 LDS R2, [UR8+0x8] ;  /* 0x00000808ff02b984 */ /* 0x00ee640008000800 */
[----:B-1----:R-:W-:-:S05]  /*0900*/  @!P3 LOP3.LUT R2, R2, 0x8000, RZ, 0xb8, !PT ;  /* 0x000080000202b812 */ /* 0x002fca00078eb8ff */
[----:B------:R1:W-:Y:S02]  /*0910*/  @!P3 STS [UR8+0x8], R2 ;  /* 0x00000802ff00b988 */ /* 0x0003e40008000808 */
.L_x_18:
[----:B------:R-:W-:Y:S05]  /*0920*/  BSYNC.RECONVERGENT B1 ;  /* 0x0000000000017941 */ /* 0x000fea0003800200 */
.L_x_12:
[----:B------:R-:W-:Y:S05]  /*0930*/  WARPSYNC.ALL ;  /* 0x0000000000007948 */ /* 0x000fea0003800000 */
[----:B------:R-:W-:Y:S01]  /*0940*/  NOP ;  /* 0x0000000000007918 */ /* 0x000fe20000000000 */
[----:B------:R-:W-:Y:S05]  /*0950*/  @P0 BRA `(.L_x_19) ;  /* 0x0000000000300947 */ /* 0x000fea0003800000 */
[----:B-12345:R-:W1:Y:S01]  /*0960*/  S2R R2, SR_LANEID ;  /* 0x0000000000027919 */ /* 0x03ee620000000000 */
[----:B------:R-:W-:Y:S05]  /*0970*/  WARPSYNC.ALL ;  /* 0x0000000000007948 */ /* 0x000fea0003800000 */
[----:B------:R-:W-:Y:S01]  /*0980*/  NOP ;  /* 0x0000000000007918 */ /* 0x000fe20000000000 */
[----:B-1----:R-:W-:-:S05]  /*0990*/  IMAD.SHL.U32 R7, R2, 0x4, RZ ;  /* 0x0000000402077824 */ /* 0x002fca00078e00ff */
[----:B------:R-:W1:Y:S01]  /*09a0*/  LDS R9, [R7+UR8] ;  /* 0x0000000807097984 */ /* 0x000e620008000800 */
[----:B------:R-:W-:-:S05]  /*09b0*/  IADD3 R2, P1, PT, R7, UR24, RZ ;  /* 0x0000001807027c10 */ /* 0x000fca000ff3e0ff */
[----:B------:R-:W-:-:S05]  /*09c0*/  IMAD.X R3, RZ, RZ, UR25, P1 ;  /* 0x00000019ff037e24 */ /* 0x000fca00088e06ff */
[----:B-1----:R1:W2:Y:S01]  /*09d0*/  ATOMG.E.EXCH.STRONG.GPU PT, RZ, [R2], R9 ;  /* 0x0000000902ff73a8 */ /* 0x0022a200041ee100 */
[----:B------:R-:W-:-:S04]  /*09e0*/  DEPBAR {5,4,3,2,1,0} ;  /* 0x0000003f0000791a */ /* 0x000fc80000000000 */
[----:B------:R-:W3:Y:S02]  /*09f0*/  CCTL.E.C.LDCU.IV.DEEP [UR24] ;  /* 0x0000000018007540 */ /* 0x000ee40009c08000 */
[----:B---3--:R1:W-:Y:S01]  /*0a00*/  UTMACCTL.IV [UR24] ;  /* 0x00000000180079b9 */ /* 0x0083e20008000000 */
[----:B------:R-:W-:Y:S01]  /*0a10*/  NOP ;  /* 0x0000000000007918 */ /* 0x000fe20000000000 */
.L_x_19:
[----:B------:R-:W-:Y:S05]  /*0a20*/  @P0 BRA `(.L_x_20) ;  /* 0x00000000000c0947 */ /* 0x000fea0003800000 */
[----:B------:R0:W-:Y:S01]  /*0a30*/  UTMACMDFLUSH ;  /* 0x00000000000079b7 */ /* 0x0001e20000000000 */
[----:B------:R-:W-:Y:S05]  /*0a40*/  @P0 BRA `(.L_x_20) ;  /* 0x0000000000040947 */ /* 0x000fea0003800000 */
[----:B------:R-:W-:-:S04]  /*0a50*/  DEPBAR.LE SB0, 0x0 ;  /* 0x000080000000791a */ /* 0x000fc80000000000 */
.L_x_20:
[----:B------:R-:W-:Y:S05]  /*0a60*/  WARPSYNC.ALL ;  /* 0x0000000000007948 */ /* 0x000fea0003800000 */
[----:B------:R-:W-:Y:S01]  /*0a70*/  NOP ;  /* 0x0000000000007918 */ /* 0x000fe20000000000 */
[----:B--2---:R-:W-:Y:S06]  /*0a80*/  BAR.SYNC.DEFER_BLOCKING 0x0 ;  /* 0x0000000000007b1d */ /* 0x004fec0000010000 */
[----:B------:R-:W-:Y:S02]  /*0a90*/  BSSY.RECONVERGENT B1, `(.L_x_21) ;  /* 0x000000b000017945 */ /* 0x000fe40003800200 */
[----:B------:R-:W-:Y:S06]  /*0aa0*/  BAR.SYNC.DEFER_BLOCKING 0x0 ;  /* 0x0000000000007b1d */ /* 0x000fec0000010000 */
[----:B------:R2:W-:Y:S01]  /*0ab0*/  @!P0 STS [R4], RZ ;  /* 0x000000ff04008388 */ /* 0x0005e20000000800 */
[----:B------:R-:W-:Y:S01]  /*0ac0*/  NOP ;  /* 0x0000000000007918 */ /* 0x000fe20000000000 */
[----:B------:R-:W-:Y:S05]  /*0ad0*/  @P3 BRA `(.L_x_22) ;  /* 0x0000000000183947 */ /* 0x000fea0003800000 */
[----:B-1-345:R-:W1:Y:S01]  /*0ae0*/  LDS R2, [UR8+0x8] ;  /* 0x00000808ff027984 */ /* 0x03ae620008000800 */
[----:B------:R-:W3:Y:S01]  /*0af0*/  LDC.64 R8, c[0x0][0x388] ;  /* 0x0000e200ff087b82 */ /* 0x000ee20000000a00 */
[----:B------:R-:W-:Y:S02]  /*0b00*/  IMAD.MOV.U32 R3, RZ, RZ, 0x70 ;  /* 0x00000070ff037424 */ /* 0x000fe400078e00ff */
[----:B---3--:R3:W-:Y:S03]  /*0b10*/  STS.64 [UR8], R8 ;  /* 0x00000008ff007988 */ /* 0x0087e60008000a08 */
[----:B-1----:R-:W-:-:S05]  /*0b20*/  LOP3.LUT R2, R2, 0x10, R3, 0xd8, !PT ;  /* 0x0000001002027812 */ /* 0x002fca00078ed803 */
[----:B------:R3:W-:Y:S02]  /*0b30*/  STS [UR8+0x8], R2 ;  /* 0x00000802ff007988 */ /* 0x0007e40008000808 */
.L_x_22:
[----:B-1----:R-:W-:Y:S05]  /*0b40*/  BSYNC.RECONVERGENT B1 ;  /* 0x0000000000017941 */ /* 0x002fea0003800200 */
.L_x_21:
[----:B------:R-:W-:Y:S04]  /*0b50*/  BSSY.RECONVERGENT B2, `(.L_x_23) ;  /* 0x000000f000027945 */ /* 0x000fe80003800200 */
[----:B------:R-:W-:Y:S04]  /*0b60*/  BSSY.RELIABLE B1, `(.L_x_24) ;  /* 0x000000c000017945 */ /* 0x000fe80003800100 */
[----:B------:R-:W-:Y:S05]  /*0b70*/  @P3 BRA `(.L_x_25) ;  /* 0x0000000000283947 */ /* 0x000fea0003800000 */
[----:B---345:R-:W1:Y:S01]  /*0b80*/  LDS R2, [UR8+0x34] ;  /* 0x00003408ff027984 */ /* 0x038e620008000800 */
[----:B------:R-:W-:Y:S01]  /*0b90*/  IMAD.MOV.U32 R3, RZ, RZ, 0x1f000000 ;  /* 0x1f000000ff037424 */ /* 0x000fe200078e00ff */
[----:B------:R-:W-:Y:S05]  /*0ba0*/  @P3 BREAK.RELIABLE B1 ;  /* 0x0000000000013942 */ /* 0x000fea0003800100 */
[----:B-1----:R-:W-:-:S05]  /*0bb0*/  LOP3.LUT R2, R2, 0xff000000, R3, 0xb8, !PT ;  /* 0xff00000002027812 */ /* 0x002fca00078eb803 */
[----:B------:R1:W-:Y:S01]  /*0bc0*/  STS [UR8+0x34], R2 ;  /* 0x00003402ff007988 */ /* 0x0003e20008000808 */
[----:B------:R-:W-:Y:S05]  /*0bd0*/  @P3 BRA `(.L_x_26) ;  /* 0x0000000000183947 */ /* 0x000fea0003800000 */
[----:B-1----:R-:W1:Y:S01]  /*0be0*/  LDS R2, [UR8+0x38] ;  /* 0x00003808ff027984 */ /* 0x002e620008000800 */
[----:B------:R-:W-:-:S05]  /*0bf0*/  IMAD.MOV.U32 R3, RZ, RZ, 0xff ;  /* 0x000000ffff037424 */ /* 0x000fca00078e00ff */
[----:B-1----:R-:W-:-:S05]  /*0c00*/  LOP3.LUT R2, R2, 0xff, R3, 0xb8, !PT ;  /* 0x000000ff02027812 */ /* 0x002fca00078eb803 */
[----:B------:R1:W-:Y:S02]  /*0c10*/  STS [UR8+0x38], R2 ;  /* 0x00003802ff007988 */ /* 0x0003e40008000808 */
.L_x_25:
[----:B------:R-:W-:Y:S05]  /*0c20*/  BSYNC.RELIABLE B1 ;  /* 0x0000000000017941 */ /* 0x000fea0003800100 */
.L_x_24:
[----:B------:R1:W-:Y:S02]  /*0c30*/  @!P3 STS [UR8+0x20], R5 ;  /* 0x00002005ff00b988 */ /* 0x0003e40008000808 */
.L_x_26:
[----:B------:R-:W-:Y:S05]  /*0c40*/  BSYNC.RECONVERGENT B2 ;  /* 0x0000000000027941 */ /* 0x000fea0003800200 */
.L_x_23:
[----:B------:R-:W-:Y:S05]  /*0c50*/  WARPSYNC.ALL ;  /* 0x0000000000007948 */ /* 0x000fea0003800000 */
[----:B------:R-:W-:Y:S01]  /*0c60*/  NOP ;  /* 0x0000000000007918 */ /* 0x000fe20000000000 */
[----:B-1----:R-:W1:Y:S01]  /*0c70*/  LDC R5, c[0x0][0x39c] ;  /* 0x0000e700ff057b82 */ /* 0x002e620000000800 */
[----:B------:R-:W-:Y:S01]  /*0c80*/  BSSY.RECONVERGENT B2, `(.L_x_27) ;  /* 0x000000b000027945 */ /* 0x000fe20003800200 */
[----:B-1----:R-:W-:-:S03]  /*0c90*/  VIADD R5, R5, 0xffffffff ;  /* 0xffffffff05057836 */ /* 0x002fc60000000000 */
[----:B------:R-:W-:Y:S05]  /*0ca0*/  @P3 BRA `(.L_x_28) ;  /* 0x0000000000203947 */ /* 0x000fea0003800000 */
[----:B---345:R-:W1:Y:S01]  /*0cb0*/  LDS R2, [UR8+0x1c] ;  /* 0x00001c08ff027984 */ /* 0x038e620008000800 */
[----:B------:R-:W3:Y:S03]  /*0cc0*/  LDC.64 R8, c[0x0][0x3b0] ;  /* 0x0000ec00ff087b82 */ /* 0x000ee60000000a00 */
[----:B------:R4:W-:Y:S01]  /*0cd0*/  STS [UR8+0x24], R5 ;  /* 0x00002405ff007988 */ /* 0x0009e20008000808 */
[--C-:B---3--:R-:W-:Y:S02]  /*0ce0*/  SHF.R.U32.HI R7, RZ, 0x4, R9.reuse ;  /* 0x00000004ff077819 */ /* 0x108fe40000011609 */
[----:B------:R-:W-:-:S05]  /*0cf0*/  SHF.R.U64 R3, R8, 0x4, R9 ;  /* 0x0000000408037819 */ /* 0x000fca0000001209 */
[----:B------:R4:W-:Y:S01]  /*0d00*/  STS [UR8+0xc], R3 ;  /* 0x00000c03ff007988 */ /* 0x0009e20008000808 */
[----:B-1----:R-:W-:-:S05]  /*0d10*/  LOP3.LUT R2, R2, 0xf, R7, 0xb8, !PT ;  /* 0x0000000f02027812 */ /* 0x002fca00078eb807 */
[----:B------:R4:W-:Y:S02]  /*0d20*/  STS [UR8+0x1c], R2 ;  /* 0x00001c02ff007988 */ /* 0x0009e40008000808 */
.L_x_28:
[----:B------:R-:W-:Y:S05]  /*0d30*/  BSYNC.RECONVERGENT B2 ;  /* 0x0000000000027941 */ /* 0x000fea0003800200 */
.L_x_27:
[----:B------:R-:W-:Y:S04]  /*0d40*/  BSSY.RECONVERGENT B3, `(.L_x_29) ;  /* 0x000001d000037945 */ /* 0x000fe80003800200 */
[----:B------:R-:W-:Y:S04]  /*0d50*/  BSSY.RELIABLE B2, `(.L_x_30) ;  /* 0x0000018000027945 */ /* 0x000fe80003800100 */
[----:B------:R-:W-:Y:S05]  /*0d60*/  @P3 BRA `(.L_x_31) ;  /* 0x00000000001c3947 */ /* 0x000fea0003800000 */
[----:B---345:R-:W1:Y:S02]  /*0d70*/  LDS R2, [UR8+0x34] ;  /* 0x00003408ff027984 */ /* 0x038e640008000800 */
[----:B-1----:R-:W-:-:S05]  /*0d80*/  LOP3.LUT R2, R2, 0x7, RZ, 0xb8, !PT ;  /* 0x0000000702027812 */ /* 0x002fca00078eb8ff */
[----:B------:R1:W-:Y:S01]  /*0d90*/  STS [UR8+0x34], R2 ;  /* 0x00003402ff007988 */ /* 0x0003e20008000808 */
[----:B------:R-:W-:Y:S05]  /*0da0*/  @P3 BRA `(.L_x_32) ;  /* 0x00000000001c3947 */ /* 0x000fea0003800000 */
[----:B-1----:R-:W1:Y:S02]  /*0db0*/  LDS R2, [UR8+0x34] ;  /* 0x00003408ff027984 */ /* 0x002e640008000800 */
[----:B-1----:R-:W-:-:S05]  /*0dc0*/  LOP3.LUT R2, R2, 0x38, RZ, 0xb8, !PT ;  /* 0x0000003802027812 */ /* 0x002fca00078eb8ff */
[----:B------:R1:W-:Y:S02]  /*0dd0*/  STS [UR8+0x34], R2 ;  /* 0x00003402ff007988 */ /* 0x0003e40008000808 */
.L_x_31:
[----:B------:R-:W-:Y:S05]  /*0de0*/  @P3 BRA `(.L_x_33) ;  /* 0x00000000001c3947 */ /* 0x000fea0003800000 */
[----:B-1-345:R-:W1:Y:S02]  /*0df0*/  LDS R2, [UR8+0x8] ;  /* 0x00000808ff027984 */ /* 0x03ae640008000800 */
[----:B-1----:R-:W-:-:S05]  /*0e00*/  LOP3.LUT R2, R2, 0x780, RZ, 0xb8, !PT ;  /* 0x0000078002027812 */ /* 0x002fca00078eb8ff */
[----:B------:R3:W-:Y:S02]  /*0e10*/  STS [UR8+0x8], R2 ;  /* 0x00000802ff007988 */ /* 0x0007e40008000808 */
.L_x_32:
[----:B------:R-:W-:Y:S05]  /*0e20*/  @P3 BRA `(.L_x_34) ;  /* 0x0000000000283947 */ /* 0x000fea0003800000 */
[----:B-1-3--:R-:W1:Y:S02]  /*0e30*/  LDS R2, [UR8+0x8] ;  /* 0x00000808ff027984 */ /* 0x00ae640008000800 */
[----:B-1----:R-:W-:-:S05]  /*0e40*/  LOP3.LUT R2, R2, 0x1800, RZ, 0xb8, !PT ;  /* 0x0000180002027812 */ /* 0x002fca00078eb8ff */
[----:B------:R1:W-:Y:S02]  /*0e50*/  STS [UR8+0x8], R2 ;  /* 0x00000802ff007988 */ /* 0x0003e40008000808 */
.L_x_33:
[----:B------:R-:W-:Y:S05]  /*0e60*/  @P3 BREAK.RELIABLE B2 ;  /* 0x0000000000023942 */ /* 0x000fea0003800100 */
[----:B------:R-:W-:Y:S05]  /*0e70*/  @P3 BRA `(.L_x_35) ;  /* 0x0000000000243947 */ /* 0x000fea0003800000 */
[----:B-1-345:R-:W1:Y:S01]  /*0e80*/  LDS R2, [UR8+0x8] ;  /* 0x00000808ff027984 */ /* 0x03ae620008000800 */
[----:B------:R-:W-:-:S05]  /*0e90*/  IMAD.MOV.U32 R3, RZ, RZ, 0x6000 ;  /* 0x00006000ff037424 */ /* 0x000fca00078e00ff */
[----:B-1----:R-:W-:-:S04]  /*0ea0*/  LOP3.LUT R2, R2, 0x2000, R3, 0xd8, !PT ;  /* 0x0000200002027812 */ /* 0x002fc800078ed803 */
[----:B------:R-:W-:-:S05]  /*0eb0*/  LOP3.LUT R2, R2, 0x400000, RZ, 0xb8, !PT ;  /* 0x0040000002027812 */ /* 0x000fca00078eb8ff */
[----:B------:R4:W-:Y:S02]  /*0ec0*/  STS [UR8+0x8], R2 ;  /* 0x00000802ff007988 */ /* 0x0009e40008000808 */
.L_x_34:
[----:B------:R-:W-:Y:S05]  /*0ed0*/  BSYNC.RELIABLE B2 ;  /* 0x0000000000027941 */ /* 0x000fea0003800100 */
.L_x_30:
[----:B-1-34-:R-:W1:Y:S02]  /*0ee0*/  @!P3 LDS R2, [UR8+0x8] ;  /* 0x00000808ff02b984 */ /* 0x01ae640008000800 */
[----:B-1----:R-:W-:-:S05]  /*0ef0*/  @!P3 LOP3.LUT R2, R2, 0x8000, RZ, 0xb8, !PT ;  /* 0x000080000202b812 */ /* 0x002fca00078eb8ff */
[----:B------:R1:W-:Y:S02]  /*0f00*/  @!P3 STS [UR8+0x8], R2 ;  /* 0x00000802ff00b988 */ /* 0x0003e40008000808 */
.L_x_35:
[----:B------:R-:W-:Y:S05]  /*0f10*/  BSYNC.RECONVERGENT B3 ;  /* 0x0000000000037941 */ /* 0x000fea0003800200 */
.L_x_29:
[----:B------:R-:W-:Y:S05]  /*0f20*/  WARPSYNC.ALL ;  /* 0x0000000000007948 */ /* 0x000fea0003800000 */
[----:B------:R-:W-:Y:S01]  /*0f30*/  NOP ;  /* 0x0000000000007918 */ /* 0x000fe20000000000 */
[----:B------:R-:W-:-:S04]  /*0f40*/  UIADD3 UR5, UPT, UPT, UR4, 0x80, URZ ;  /* 0x0000008004057890 */ /* 0x000fc8000fffe0ff */
[----:B------:R-:W-:-:S04]  /*0f50*/  UIADD3 UR26, UP0, UPT, UR5, UR20, URZ ;  /* 0x00000014051a7290 */ /* 0x000fc8000ff1e0ff */
[----:B------:R-:W-:Y:S01]  /*0f60*/  ULEA.HI.X.SX32 UR27, UR5, UR21, 0x1, UP0 ;  /* 0x00000015051b7291 */ /* 0x000fe200080f0eff */
[----:B------:R-:W-:Y:S11]  /*0f70*/  @P0 BRA `(.L_x_36) ;  /* 0x0000000000300947 */ /* 0x000ff60003800000 */
[----:B-1-345:R-:W1:Y:S01]  /*0f80*/  S2R R2, SR_LANEID ;  /* 0x0000000000027919 */ /* 0x03ae620000000000 */
[----:B------:R-:W-:Y:S05]  /*0f90*/  WARPSYNC.ALL ;  /* 0x0000000000007948 */ /* 0x000fea0003800000 */
[----:B------:R-:W-:Y:S01]  /*0fa0*/  NOP ;  /* 0x0000000000007918 */ /* 0x000fe20000000000 */
[----:B-1----:R-:W-:-:S05]  /*0fb0*/  IMAD.SHL.U32 R8, R2, 0x4, RZ ;  /* 0x0000000402087824 */ /* 0x002fca00078e00ff */
[----:B------:R-:W1:Y:S01]  /*0fc0*/  LDS R7, [R8+UR8] ;  /* 0x0000000808077984 */ /* 0x000e620008000800 */
[----:B------:R-:W-:-:S05]  /*0fd0*/  IADD3 R2, P1, PT, R8, UR26, RZ ;  /* 0x0000001a08027c10 */ /* 0x000fca000ff3e0ff */
[----:B------:R-:W-:-:S05]  /*0fe0*/  IMAD.X R3, RZ, RZ, UR27, P1 ;  /* 0x0000001bff037e24 */ /* 0x000fca00088e06ff */
[----:B-1----:R1:W3:Y:S01]  /*0ff0*/  ATOMG.E.EXCH.STRONG.GPU PT, RZ, [R2], R7 ;  /* 0x0000000702ff73a8 */ /* 0x0022e200041ee100 */
[----:B------:R-:W-:-:S04]  /*1000*/  DEPBAR {5,4,3,2,1,0} ;  /* 0x0000003f0000791a */ /* 0x000fc80000000000 */
[----:B------:R-:W4:Y:S02]  /*1010*/  CCTL.E.C.LDCU.IV.DEEP [UR26] ;  /* 0x000000001a007540 */ /* 0x000f240009c08000 */
[----:B----4-:R1:W-:Y:S01]  /*1020*/  UTMACCTL.IV [UR26] ;  /* 0x000000001a0079b9 */ /* 0x0103e20008000000 */
[----:B------:R-:W-:Y:S01]  /*1030*/  NOP ;  /* 0x0000000000007918 */ /* 0x000fe20000000000 */
.L_x_36:
[----:B------:R-:W-:Y:S05]  /*1040*/  @P0 BRA `(.L_x_37) ;  /* 0x00000000000c0947 */ /* 0x000fea0003800000 */
[----:B------:R0:W-:Y:S01]  /*1050*/  UTMACMDFLUSH ;  /* 0x00000000000079b7 */ /* 0x0001e20000000000 */
[----:B------:R-:W-:Y:S05]  /*1060*/  @P0 BRA `(.L_x_37) ;  /* 0x0000000000040947 */ /* 0x000fea0003800000 */
[----:B------:R-:W-:-:S04]  /*1070*/  DEPBAR.LE SB0, 0x0 ;  /* 0x000080000000791a */ /* 0x000fc80000000000 */
.L_x_37:
[----:B------:R-:W-:Y:S05]  /*1080*/  WARPSYNC.ALL ;  /* 0x0000000000007948 */ /* 0x000fea0003800000 */
[----:B------:R-:W-:Y:S01]  /*1090*/  NOP ;  /* 0x0000000000007918 */ /* 0x000fe20000000000 */
[----:B---3--:R-:W-:Y:S06]  /*10a0*/  BAR.SYNC.DEFER_BLOCKING 0x0 ;  /* 0x0000000000007b1d */ /* 0x008fec0000010000 */
[----:B------:R-:W-:Y:S02]  /*10b0*/  BSSY.RECONVERGENT B3, `(.L_x_38) ;  /* 0x000000b000037945 */ /* 0x000fe40003800200 */
[----:B------:R-:W-:Y:S06]  /*10c0*/  BAR.SYNC.DEFER_BLOCKING 0x0 ;  /* 0x0000000000007b1d */ /* 0x000fec0000010000 */
[----:B------:R3:W-:Y:S01]  /*10d0*/  @!P0 STS [R4], RZ ;  /* 0x000000ff04008388 */ /* 0x0007e20000000800 */
[----:B------:R-:W-:Y:S01]  /*10e0*/  NOP ;  /* 0x0000000000007918 */ /* 0x000fe20000000000 */
[----:B------:R-:W-:Y:S05]  /*10f0*/  @P3 BRA `(.L_x_39) ;  /* 0x0000000000183947 */ /* 0x000fea0003800000 */
[----:B-1--45:R-:W1:Y:S01]  /*1100*/  LDS R2, [UR8+0x8] ;  /* 0x00000808ff027984 */ /* 0x032e620008000800 */
[----:B------:R-:W4:Y:S01]  /*1110*/  LDC.64 R8, c[0x0][0x390] ;  /* 0x0000e400ff087b82 */ /* 0x000f220000000a00 */
[----:B------:R-:W-:Y:S02]  /*1120*/  IMAD.MOV.U32 R3, RZ, RZ, 0x70 ;  /* 0x00000070ff037424 */ /* 0x000fe400078e00ff */
[----:B----4-:R4:W-:Y:S03]  /*1130*/  STS.64 [UR8], R8 ;  /* 0x00000008ff007988 */ /* 0x0109e60008000a08 */
[----:B-1----:R-:W-:-:S05]  /*1140*/  LOP3.LUT R2, R2, 0x10, R3, 0xd8, !PT ;  /* 0x0000001002027812 */ /* 0x002fca00078ed803 */
[----:B------:R4:W-:Y:S02]  /*1150*/  STS [UR8+0x8], R2 ;  /* 0x00000802ff007988 */ /* 0x0009e40008000808 */
.L_x_39:
[----:B-1----:R-:W-:Y:S05]  /*1160*/  BSYNC.RECONVERGENT B3 ;  /* 0x0000000000037941 */ /* 0x002fea0003800200 */
.L_x_38:
[----:B------:R-:W-:Y:S04]  /*1170*/  BSSY.RECONVERGENT B4, `(.L_x_40) ;  /* 0x0000033000047945 */ /* 0x000fe80003800200 */
[----:B------:R-:W-:Y:S04]  /*1180*/  BSSY.RELIABLE B3, `(.L_x_41) ;  /* 0x000002e000037945 */ /* 0x000fe80003800100 */
[----:B------:R-:W-:Y:S05]  /*1190*/  @P3 BRA `(.L_x_42) ;  /* 0x0000000000243947 */ /* 0x000fea0003800000 */
[----:B----45:R-:W1:Y:S01]  /*11a0*/  LDS R2, [UR8+0x34] ;  /* 0x00003408ff027984 */ /* 0x030e620008000800 */
[----:B------:R-:W-:-:S05]  /*11b0*/  IMAD.MOV.U32 R3, RZ, RZ, 0x7f000000 ;  /* 0x7f000000ff037424 */ /* 0x000fca00078e00ff */
[----:B-1----:R-:W-:-:S05]  /*11c0*/  LOP3.LUT R2, R2, 0xff000000, R3, 0xb8, !PT ;  /* 0xff00000002027812 */ /* 0x002fca00078eb803 */
[----:B------:R1:W-:Y:S01]  /*11d0*/  STS [UR8+0x34], R2 ;  /* 0x00003402ff007988 */ /* 0x0003e20008000808 */
[----:B------:R-:W-:Y:S05]  /*11e0*/  @P3 BRA `(.L_x_43) ;  /* 0x0000000000183947 */ /* 0x000fea0003800000 */
[----:B-1----:R-:W1:Y:S01]  /*11f0*/  LDS R2, [UR8+0x38] ;  /* 0x00003808ff027984 */ /* 0x002e620008000800 */
[----:B------:R-:W-:-:S05]  /*1200*/  IMAD.MOV.U32 R3, RZ, RZ, 0x3f ;  /* 0x0000003fff037424 */ /* 0x000fca00078e00ff */
[----:B-1----:R-:W-:-:S05]  /*1210*/  LOP3.LUT R2, R2, 0xff, R3, 0xb8, !PT ;  /* 0x000000ff02027812 */ /* 0x002fca00078eb803 */
[----:B------:R1:W-:Y:S02]  /*1220*/  STS [UR8+0x38], R2 ;  /* 0x00003802ff007988 */ /* 0x0003e40008000808 */
.L_x_42:
[----:B------:R-:W-:Y:S05]  /*1230*/  @P3 BRA `(.L_x_44) ;  /* 0x00000000000c3947 */ /* 0x000fea0003800000 */
[----:B------:R1:W-:Y:S02]  /*1240*/  STS [UR8+0x20], R5 ;  /* 0x00002005ff007988 */ /* 0x0003e40008000808 */
.L_x_43:
[----:B------:R-:W-:Y:S05]  /*1250*/  @P3 BRA `(.L_x_45) ;  /* 0x0000000000243947 */ /* 0x000fea0003800000 */
[----:B------:R1:W-:Y:S02]  /*1260*/  STS [UR8+0x24], R6 ;  /* 0x00002406ff007988 */ /* 0x0003e40008000808 */
.L_x_44:
[----:B------:R-:W-:Y:S05]  /*1270*/  @P3 BRA `(.L_x_46) ;  /* 0x00000000002c3947 */ /* 0x000fea0003800000 */
[----:B-1--45:R-:W1:Y:S01]  /*1280*/  LDS R2, [UR8+0x1c] ;  /* 0x00001c08ff027984 */ /* 0x032e620008000800 */
[----:B------:R-:W4:Y:S02]  /*1290*/  LDC.64 R6, c[0x0][0x3b8] ;  /* 0x0000ee00ff067b82 */ /* 0x000f240000000a00 */
[--C-:B----4-:R-:W-:Y:S02]  /*12a0*/  SHF.R.U32.HI R5, RZ, 0x4, R7.reuse ;  /* 0x00000004ff057819 */ /* 0x110fe40000011607 */
[----:B------:R-:W-:-:S05]  /*12b0*/  SHF.R.U64 R3, R6, 0x4, R7 ;  /* 0x0000000406037819 */ /* 0x000fca0000001207 */
[----:B------:R4:W-:Y:S01]  /*12c0*/  STS [UR8+0xc], R3 ;  /* 0x00000c03ff007988 */ /* 0x0009e20008000808 */
[----:B-1----:R-:W-:-:S05]  /*12d0*/  LOP3.LUT R2, R2, 0xf, R5, 0xb8, !PT ;  /* 0x0000000f02027812 */ /* 0x002fca00078eb805 */
[----:B------:R4:W-:Y:S02]  /*12e0*/  STS [UR8+0x1c], R2 ;  /* 0x00001c02ff007988 */ /* 0x0009e40008000808 */
.L_x_45:
[----:B------:R-:W-:Y:S05]  /*12f0*/  @P3 BRA `(.L_x_47) ;  /* 0x00000000001c3947 */ /* 0x000fea0003800000 */
[----:B-1--45:R-:W1:Y:S02]  /*1300*/  LDS R2, [UR8+0x34] ;  /* 0x00003408ff027984 */ /* 0x032e640008000800 */
[----:B-1----:R-:W-:-:S05]  /*1310*/  LOP3.LUT R2, R2, 0x7, RZ, 0xb8, !PT ;  /* 0x0000000702027812 */ /* 0x002fca00078eb8ff */
[----:B------:R1:W-:Y:S02]  /*1320*/  STS [UR8+0x34], R2 ;  /* 0x00003402ff007988 */ /* 0x0003e40008000808 */
.L_x_46:
[----:B------:R-:W-:Y:S05]  /*1330*/  @P3 BRA `(.L_x_48) ;  /* 0x00000000001c3947 */ /* 0x000fea0003800000 */
[----:B-1--45:R-:W1:Y:S02]  /*1340*/  LDS R2, [UR8+0x34] ;  /* 0x00003408ff027984 */ /* 0x032e640008000800 */
[----:B-1----:R-:W-:-:S05]  /*1350*/  LOP3.LUT R2, R2, 0x38, RZ, 0xb8, !PT ;  /* 0x0000003802027812 */ /* 0x002fca00078eb8ff */
[----:B------:R1:W-:Y:S02]  /*1360*/  STS [UR8+0x34], R2 ;  /* 0x00003402ff007988 */ /* 0x0003e40008000808 */
.L_x_47:
[----:B------:R-:W-:Y:S05]  /*1370*/  @P3 BRA `(.L_x_49) ;  /* 0x00000000001c3947 */ /* 0x000fea0003800000 */
[----:B-1--45:R-:W1:Y:S02]  /*1380*/  LDS R2, [UR8+0x8] ;  /* 0x00000808ff027984 */ /* 0x032e640008000800 */
[----:B-1----:R-:W-:-:S05]  /*1390*/  LOP3.LUT R2, R2, 0x780, RZ, 0xb8, !PT ;  /* 0x0000078002027812 */ /* 0x002fca00078eb8ff */
[----:B------:R1:W-:Y:S02]  /*13a0*/  STS [UR8+0x8], R2 ;  /* 0x00000802ff007988 */ /* 0x0003e40008000808 */
.L_x_48:
[----:B------:R-:W-:Y:S05]  /*13b0*/  @P3 BRA `(.L_x_50) ;  /* 0x0000000000283947 */ /* 0x000fea0003800000 */
[----:B-1--45:R-:W1:Y:S02]  /*13c0*/  LDS R2, [UR8+0x8] ;  /* 0x00000808ff027984 */ /* 0x032e640008000800 */
[----:B-1----:R-:W-:-:S05]  /*13d0*/  LOP3.LUT R2, R2, 0x1800, RZ, 0xb8, !PT ;  /* 0x0000180002027812 */ /* 0x002fca00078eb8ff */
[----:B------:R1:W-:Y:S02]  /*13e0*/  STS [UR8+0x8], R2 ;  /* 0x00000802ff007988 */ /* 0x0003e40008000808 */
.L_x_49:
[----:B------:R-:W-:Y:S05]  /*13f0*/  @P3 BREAK.RELIABLE B3 ;  /* 0x0000000000033942 */ /* 0x000fea0003800100 */
[----:B------:R-:W-:Y:S05]  /*1400*/  @P3 BRA `(.L_x_51) ;  /* 0x0000000000243947 */ /* 0x000fea0003800000 */
[----:B-1--45:R-:W1:Y:S01]  /*1410*/  LDS R2, [UR8+0x8] ;  /* 0x00000808ff027984 */ /* 0x032e620008000800 */
[----:B------:R-:W-:-:S05]  /*1420*/  IMAD.MOV.U32 R3, RZ, RZ, 0x6000 ;  /* 0x00006000ff037424 */ /* 0x000fca00078e00ff */
[----:B-1----:R-:W-:-:S04]  /*1430*/  LOP3.LUT R2, R2, 0x6000, R3, 0xd8, !PT ;  /* 0x0000600002027812 */ /* 0x002fc800078ed803 */
[----:B------:R-:W-:-:S05]  /*1440*/  LOP3.LUT R2, R2, 0x400000, RZ, 0xb8, !PT ;  /* 0x0040000002027812 */ /* 0x000fca00078eb8ff */
[----:B------:R1:W-:Y:S02]  /*1450*/  STS [UR8+0x8], R2 ;  /* 0x00000802ff007988 */ /* 0x0003e40008000808 */
.L_x_50:
[----:B------:R-:W-:Y:S05]  /*1460*/  BSYNC.RELIABLE B3 ;  /* 0x0000000000037941 */ /* 0x000fea0003800100 */
.L_x_41:
[----:B-1--45:R-:W1:Y:S02]  /*1470*/  @!P3 LDS R2, [UR8+0x8] ;  /* 0x00000808ff02b984 */ /* 0x032e640008000800 */
[----:B-1----:R-:W-:-:S05]  /*1480*/  @!P3 LOP3.LUT R2, R2, 0x8000, RZ, 0xb8, !PT ;  /* 0x000080000202b812 */ /* 0x002fca00078eb8ff */
[----:B------:R1:W-:Y:S02]  /*1490*/  @!P3 STS [UR8+0x8], R2 ;  /* 0x00000802ff00b988 */ /* 0x0003e40008000808 */
.L_x_51:
[----:B------:R-:W-:Y:S05]  /*14a0*/  BSYNC.RECONVERGENT B4 ;  /* 0x0000000000047941 */ /* 0x000fea0003800200 */
.L_x_40:
[----:B------:R-:W-:Y:S05]  /*14b0*/  WARPSYNC.ALL ;  /* 0x0000000000007948 */ /* 0x000fea0003800000 */
[----:B------:R-:W-:Y:S01]  /*14c0*/  NOP ;  /* 0x0000000000007918 */ /* 0x000fe20000000000 */
[----:B------:R-:W-:-:S04]  /*14d0*/  UIADD3 UR4, UPT, UPT, UR4, 0x100, URZ ;  /* 0x0000010004047890 */ /* 0x000fc8000fffe0ff */
[----:B------:R-:W-:-:S04]  /*14e0*/  UIADD3 UR20, UP0, UPT, UR4, UR20, URZ ;  /* 0x0000001404147290 */ /* 0x000fc8000ff1e0ff */
[----:B------:R-:W-:Y:S01]  /*14f0*/  ULEA.HI.X.SX32 UR21, UR4, UR21, 0x1, UP0 ;  /* 0x0000001504157291 */ /* 0x000fe200080f0eff */
[----:B------:R-:W-:Y:S11]  /*1500*/  @P0 BRA `(.L_x_52) ;  /* 0x0000000000300947 */ /* 0x000ff60003800000 */
[----:B-1--45:R-:W1:Y:S01]  /*1510*/  S2R R2, SR_LANEID ;  /* 0x0000000000027919 */ /* 0x032e620000000000 */
[----:B------:R-:W-:Y:S05]  /*1520*/  WARPSYNC.ALL ;  /* 0x0000000000007948 */ /* 0x000fea0003800000 */
[----:B------:R-:W-:Y:S01]  /*1530*/  NOP ;  /* 0x0000000000007918 */ /* 0x000fe20000000000 */
[----:B-123--:R-:W-:-:S05]  /*1540*/  IMAD.SHL.U32 R4, R2, 0x4, RZ ;  /* 0x0000000402047824 */ /* 0x00efca00078e00ff */
        /* <DEDUP_REMOVED lines=8> */
.L_x_52:
[----:B------:R-:W-:Y:S05]  /*15d0*/  @P0 BRA `(.L_x_53) ;  /* 0x00000000000c0947 */ /* 0x000fea0003800000 */
[----:B------:R0:W-:Y:S01]  /*15e0*/  UTMACMDFLUSH ;  /* 0x00000000000079b7 */ /* 0x0001e20000000000 */
[----:B------:R-:W-:Y:S05]  /*15f0*/  @P0 BRA `(.L_x_53) ;  /* 0x0000000000040947 */ /* 0x000fea0003800000 */
[----:B------:R-:W-:-:S04]  /*1600*/  DEPBAR.LE SB0, 0x0 ;  /* 0x000080000000791a */ /* 0x000fc80000000000 */
.L_x_53:
[----:B------:R-:W-:Y:S05]  /*1610*/  WARPSYNC.ALL ;  /* 0x0000000000007948 */ /* 0x000fea0003800000 */
[----:B------:R-:W-:Y:S01]  /*1620*/  NOP ;  /* 0x0000000000007918 */ /* 0x000fe20000000000 */
[----:B--2---:R-:W-:Y:S01]  /*1630*/  BAR.SYNC.DEFER_BLOCKING 0x0 ;  /* 0x0000000000007b1d */ /* 0x004fe20000010000 */
[----:B-1--45:R-:W-:Y:S01]  /*1640*/  SHF.R.U32.HI R2, RZ, 0x5, R0 ;  /* 0x00000005ff027819 */ /* 0x032fe20000011600 */
[----:B------:R-:W-:-:S03]  /*1650*/  USHF.L.U32 UR15, UR15, 0x8, URZ ;  /* 0x000000080f0f7899 */ /* 0x000fc600080006ff */
[----:B------:R-:W-:Y:S01]  /*1660*/  R2UR UR22, R2 ;  /* 0x00000000021672ca */ /* 0x000fe200000e0000 */
[----:B------:R-:W-:Y:S01]  /*1670*/  VOTEU.ALL UP0, P3 ;  /* 0x0000000000ff7886 */ /* 0x000fe20001800000 */
[----:B------:R-:W-:Y:S01]  /*1680*/  UMOV UR4, 0x1 ;  /* 0x0000000100047882 */ /* 0x000fe20000000000 */
[----:B------:R-:W-:Y:S01]  /*1690*/  VOTEU.ALL UP1, P3 ;  /* 0x0000000000ff7886 */ /* 0x000fe20001820000 */
[----:B------:R-:W-:Y:S02]  /*16a0*/  BSSY.RECONVERGENT B4, `(.L_x_54) ;  /* 0x0000018000047945 */ /* 0x000fe40003800200 */
[----:B------:R-:W-:-:S04]  /*16b0*/  @!UP0 UIADD3 UR10, UPT, UPT, -UR4, 0x100000, URZ ;  /* 0x00100000040a8890 */ /* 0x000fc8000fffe1ff */
[----:B------:R-:W-:Y:S02]  /*16c0*/  @!UP0 USHF.L.U32 UR11, UR10, 0xb, URZ ;  /* 0x0000000b0a0b8899 */ /* 0x000fe400080006ff */
[----:B------:R-:W-:Y:S02]  /*16d0*/  @!UP0 USHF.L.U32 UR10, UR10, 0x1, URZ ;  /* 0x000000010a0a8899 */ /* 0x000fe400080006ff */
[----:B------:R-:W-:-:S04]  /*16e0*/  @!UP0 UIADD3 UR4, UPT, UPT, -UR4, 0x100000, URZ ;  /* 0x0010000004048890 */ /* 0x000fc8000fffe1ff */
[----:B------:R-:W-:Y:S02]  /*16f0*/  @!UP0 USHF.L.U32 UR5, UR4, 0xb, URZ ;  /* 0x0000000b04058899 */ /* 0x000fe400080006ff */
[----:B------:R-:W-:Y:S01]  /*1700*/  @!UP0 USHF.L.U32 UR4, UR4, 0x1, URZ ;  /* 0x0000000104048899 */ /* 0x000fe200080006ff */
[----:B------:R-:W-:Y:S01]  /*1710*/  VOTEU.ALL UP0, P3 ;  /* 0x0000000000ff7886 */ /* 0x000fe20001800000 */
[----:B------:R-:W1:Y:S04]  /*1720*/  FENCE.VIEW.ASYNC.S ;  /* 0x00000000000073c6 */ /* 0x000e680000000000 */
[----:B-1----:R1:W2:Y:S06]  /*1730*/  @!UP0 SYNCS.EXCH.64 URZ, [UR8+0xa000], UR10 ;  /* 0x00a0000a08ff85b2 */ /* 0x0022ac0008000100 */
[----:B------:R1:W2:Y:S02]  /*1740*/  @!UP1 SYNCS.EXCH.64 URZ, [UR8+0xa020], UR4 ;  /* 0x00a0200408ff95b2 */ /* 0x0002a40008000100 */
[----:B--2---:R-:W-:Y:S06]  /*1750*/  BAR.SYNC.DEFER_BLOCKING 0x0 ;  /* 0x0000000000007b1d */ /* 0x004fec0000010000 */
[----:B------:R-:W-:Y:S05]  /*1760*/  @P3 BRA `(.L_x_55) ;  /* 0x00000000002c3947 */ /* 0x000fea0003800000 */
[----:B-1----:R-:W-:Y:S02]  /*1770*/  UMOV UR4, 0x1 ;  /* 0x0000000100047882 */ /* 0x002fe40000000000 */
[----:B------:R-:W-:-:S04]  /*1780*/  UIADD3 UR10, UPT, UPT, -UR4, 0x100000, URZ ;  /* 0x00100000040a7890 */ /* 0x000fc8000fffe1ff */
[----:B------:R-:W-:Y:S02]  /*1790*/  USHF.L.U32 UR11, UR10, 0xb, URZ ;  /* 0x0000000b0a0b7899 */ /* 0x000fe400080006ff */
[----:B------:R-:W-:Y:S02]  /*17a0*/  USHF.L.U32 UR10, UR10, 0x1, URZ ;  /* 0x000000010a0a7899 */ /* 0x000fe400080006ff */
[----:B------:R-:W-:-:S04]  /*17b0*/  UIADD3 UR4, UPT, UPT, -UR4, 0x100000, URZ ;  /* 0x0010000004047890 */ /* 0x000fc8000fffe1ff */
[----:B------:R-:W-:Y:S02]  /*17c0*/  USHF.L.U32 UR5, UR4, 0xb, URZ ;  /* 0x0000000b04057899 */ /* 0x000fe400080006ff */
[----:B------:R-:W-:Y:S01]  /*17d0*/  USHF.L.U32 UR4, UR4, 0x1, URZ ;  /* 0x0000000104047899 */ /* 0x000fe200080006ff */
[----:B------:R-:W1:Y:S03]  /*17e0*/  FENCE.VIEW.ASYNC.S ;  /* 0x00000000000073c6 */ /* 0x000e660000000000 */
[----:B-1----:R2:W4:Y:S08]  /*17f0*/  SYNCS.EXCH.64 URZ, [UR8+0xa008], UR10 ;  /* 0x00a0080a08ff75b2 */ /* 0x0025300008000100 */
[----:B------:R2:W5:Y:S02]  /*1800*/  SYNCS.EXCH.64 URZ, [UR8+0xa028], UR4 ;  /* 0x00a0280408ff75b2 */ /* 0x0005640008000100 */
[----:B--2---:R-:W-:Y:S01]  /*1810*/  NOP ;  /* 0x0000000000007918 */ /* 0x004fe20000000000 */
.L_x_55:
[----:B-1----:R-:W-:Y:S05]  /*1820*/  BSYNC.RECONVERGENT B4 ;  /* 0x0000000000047941 */ /* 0x002fea0003800200 */
.L_x_54:
[----:B----45:R-:W-:Y:S06]  /*1830*/  BAR.SYNC.DEFER_BLOCKING 0x0 ;  /* 0x0000000000007b1d */ /* 0x030fec0000010000 */
[----:B------:R-:W-:Y:S04]  /*1840*/  BSSY.RECONVERGENT B4, `(.L_x_56) ;  /* 0x000000d000047945 */ /* 0x000fe80003800200 */
[----:B------:R-:W-:Y:S05]  /*1850*/  @P3 BRA `(.L_x_57) ;  /* 0x00000000002c3947 */ /* 0x000fea0003800000 */
[----:B------:R-:W-:Y:S02]  /*1860*/  UMOV UR4, 0x1 ;  /* 0x0000000100047882 */ /* 0x000fe40000000000 */
[----:B------:R-:W-:-:S04]  /*1870*/  UIADD3 UR10, UPT, UPT, -UR4, 0x100000, URZ ;  /* 0x00100000040a7890 */ /* 0x000fc8000fffe1ff */
[----:B------:R-:W-:Y:S02]  /*1880*/  USHF.L.U32 UR11, UR10, 0xb, URZ ;  /* 0x0000000b0a0b7899 */ /* 0x000fe400080006ff */
[----:B------:R-:W-:Y:S02]  /*1890*/  USHF.L.U32 UR10, UR10, 0x1, URZ ;  /* 0x000000010a0a7899 */ /* 0x000fe400080006ff */
[----:B------:R-:W-:-:S04]  /*18a0*/  UIADD3 UR4, UPT, UPT, -UR4, 0x100000, URZ ;  /* 0x0010000004047890 */ /* 0x000fc8000fffe1ff */
[----:B------:R-:W-:Y:S02]  /*18b0*/  USHF.L.U32 UR5, UR4, 0xb, URZ ;  /* 0x0000000b04057899 */ /* 0x000fe400080006ff */
[----:B------:R-:W-:Y:S01]  /*18c0*/  USHF.L.U32 UR4, UR4, 0x1, URZ ;  /* 0x0000000104047899 */ /* 0x000fe200080006ff */
[----:B------:R-:W1:Y:S03]  /*18d0*/  FENCE.VIEW.ASYNC.S ;  /* 0x00000000000073c6 */ /* 0x000e660000000000 */
[----:B-1----:R1:W2:Y:S08]  /*18e0*/  SYNCS.EXCH.64 URZ, [UR8+0xa010], UR10 ;  /* 0x00a0100a08ff75b2 */ /* 0x0022b00008000100 */
[----:B------:R1:W4:Y:S01]  /*18f0*/  SYNCS.EXCH.64 URZ, [UR8+0xa030], UR4 ;  /* 0x00a0300408ff75b2 */ /* 0x0003220008000100 */
[----:B------:R-:W-:Y:S01]  /*1900*/  NOP ;  /* 0x0000000000007918 */ /* 0x000fe20000000000 */
.L_x_57:
[----:B-1----:R-:W-:Y:S05]  /*1910*/  BSYNC.RECONVERGENT B4 ;  /* 0x0000000000047941 */ /* 0x002fea0003800200 */
.L_x_56:
[----:B--2-4-:R-:W-:Y:S01]  /*1920*/  BAR.SYNC.DEFER_BLOCKING 0x0 ;  /* 0x0000000000007b1d */ /* 0x014fe20000010000 */
[----:B------:R-:W-:Y:S01]  /*1930*/  UIADD3 UR12, UPT, UPT, UR8, 0xa020, URZ ;  /* 0x0000a020080c7890 */ /* 0x000fe2000fffe0ff */
[----:B------:R-:W-:Y:S01]  /*1940*/  ISETP.GE.AND P0, PT, R10, 0x1, PT ;  /* 0x000000010a00780c */ /* 0x000fe20003f06270 */
[----:B------:R-:W-:-:S03]  /*1950*/  USHF.L.U32 UR19, UR7, 0x6, URZ ;  /* 0x0000000607137899 */ /* 0x000fc600080006ff */
        /* <DEDUP_REMOVED lines=13> */
.L_x_59:
[----:B-1----:R-:W-:Y:S05]  /*1a30*/  BSYNC.RECONVERGENT B4 ;  /* 0x0000000000047941 */ /* 0x002fea0003800200 */
.L_x_58:
[----:B------:R-:W-:Y:S05]  /*1a40*/  @!P0 BRA `(.L_x_60) ;  /* 0x0000000400cc8947 */ /* 0x000fea0003800000 */
[----:B--2-4-:R-:W-:Y:S01]  /*1a50*/  BAR.SYNC.DEFER_BLOCKING 0x0 ;  /* 0x0000000000007b1d */ /* 0x014fe20000010000 */
[----:B------:R-:W-:Y:S01]  /*1a60*/  ELECT P1, URZ, PT ;  /* 0x0000000000ff782f */ /* 0x000fe20003820000 */
[----:B------:R-:W-:Y:S01]  /*1a70*/  @!P3 IMAD.MOV.U32 R2, RZ, RZ, 0x2800 ;  /* 0x00002800ff02b424 */ /* 0x000fe200078e00ff */
[----:B------:R-:W-:Y:S02]  /*1a80*/  UIADD3 UR16, UPT, UPT, UR8, 0x8000, URZ ;  /* 0x0000800008107890 */ /* 0x000fe4000fffe0ff */
[----:B------:R-:W-:Y:S02]  /*1a90*/  ISETP.LT.U32.AND P1, PT, R68, 0x20, P1 ;  /* 0x000000204400780c */ /* 0x000fe40000f21070 */
[----:B------:R-:W-:Y:S01]  /*1aa0*/  ELECT P0, URZ, PT ;  /* 0x0000000000ff782f */ /* 0x000fe20003800000 */
[----:B------:R-:W-:-:S03]  /*1ab0*/  UMOV UR11, UR15 ;  /* 0x0000000f000b7c82 */ /* 0x000fc60008000000 */
[----:B------:R-:W-:-:S07]  /*1ac0*/  ISETP.LT.U32.AND P0, PT, R68, 0x20, P0 ;  /* 0x000000204400780c */ /* 0x000fce0000701070 */
[----:B------:R-:W-:Y:S01]  /*1ad0*/  VOTEU.ANY UP0, P1 ;  /* 0x0000000000ff7886 */ /* 0x000fe20000800100 */
[----:B------:R-:W-:-:S04]  /*1ae0*/  VOTEU.ANY UP2, P1 ;  /* 0x0000000000ff7886 */ /* 0x000fc80000840100 */
[----:B------:R-:W-:Y:S02]  /*1af0*/  @UP0 UIADD3 UR17, UPT, UPT, UR8, 0xa000, URZ ;  /* 0x0000a00008110890 */ /* 0x000fe4000fffe0ff */
[----:B------:R1:W-:Y:S01]  /*1b00*/  @!P3 SYNCS.ARRIVE.TRANS64 RZ, [UR8+0xa000], R2 ;  /* 0x00a00002ffffb9a7 */ /* 0x0003e20008000008 */
[----:B------:R-:W-:Y:S01]  /*1b10*/  @UP0 UMOV UR18, URZ ;  /* 0x000000ff00120c82 */ /* 0x000fe20008000000 */
[----:B------:R-:W-:Y:S01]  /*1b20*/  BAR.SYNC.DEFER_BLOCKING 0x0 ;  /* 0x0000000000007b1d */ /* 0x000fe20000010000 */
[----:B------:R-:W-:-:S05]  /*1b30*/  UISETP.NE.U32.AND UP0, UPT, UR22, URZ, UPT ;  /* 0x000000ff1600728c */ /* 0x000fca000bf05070 */
[----:B------:R-:W-:Y:S01]  /*1b40*/  VOTEU.ANY UP1, P0 ;  /* 0x0000000000ff7886 */ /* 0x000fe20000020100 */
[----:B------:R-:W-:-:S04]  /*1b50*/  VOTEU.ANY UP3, P0 ;  /* 0x0000000000ff7886 */ /* 0x000fc80000060100 */
[----:B------:R-:W-:Y:S01]  /*1b60*/  @UP1 UIADD3 UR9, UPT, UPT, UR8, 0xa000, URZ ;  /* 0x0000a00008091890 */ /* 0x000fe2000fffe0ff */
[----:B------:R-:W-:Y:S01]  /*1b70*/  @UP1 UMOV UR10, URZ ;  /* 0x000000ff000a1c82 */ /* 0x000fe20008000000 */
[----:B------:R1:W-:Y:S01]  /*1b80*/  @UP2 UTMALDG.2D [UR16], [UR24] ;  /* 0x00000010180025b4 */ /* 0x0003e20008008000 */
[----:B------:R2:W-:Y:S06]  /*1b90*/  MEMBAR.ALL.CTA ;  /* 0x0000000000007992 */ /* 0x0005ec0000008000 */
[----:B--2---:R-:W2:Y:S02]  /*1ba0*/  FENCE.VIEW.ASYNC.S ;  /* 0x00000000000073c6 */ /* 0x004ea40000000000 */
[----:B--2---:R-:W-:Y:S06]  /*1bb0*/  BAR.SYNC.DEFER_BLOCKING 0x0 ;  /* 0x0000000000007b1d */ /* 0x004fec0000010000 */
[----:B------:R1:W-:Y:S02]  /*1bc0*/  @UP3 UTMALDG.2D [UR8], [UR26] ;  /* 0x000000081a0035b4 */ /* 0x0003e40008008000 */
[----:B------:R-:W-:Y:S06]  /*1bd0*/  BAR.SYNC.DEFER_BLOCKING 0x0 ;  /* 0x0000000000007b1d */ /* 0x000fec0000010000 */
[----:B------:R-:W2:Y:S02]  /*1be0*/  SYNCS.PHASECHK.TRANS64.TRYWAIT P0, [UR8+0xa000], RZ ;  /* 0x00a000ffff0075a7 */ /* 0x000ea40008001108 */
[----:B-12---:R-:W-:Y:S05]  /*1bf0*/  @!P0 BRA `(.L_x_61) ;  /* 0x0000000c00888947 */ /* 0x006fea0003800000 */
.L_x_79:
[----:B------:R-:W-:Y:S05]  /*1c00*/  BRA.U UP0, `(.L_x_62) ;  /* 0x0000000100287547 */ /* 0x000fea000b800000 */
[----:B------:R-:W-:Y:S02]  /*1c10*/  USHF.R.U32.HI UR4, URZ, 0x4, UR16 ;  /* 0x00000004ff047899 */ /* 0x000fe40008011610 */
[----:B------:R-:W-:Y:S02]  /*1c20*/  USHF.R.U32.HI UR6, URZ, 0x4, UR8 ;  /* 0x00000004ff067899 */ /* 0x000fe40008011608 */
[----:B------:R-:W-:Y:S02]  /*1c30*/  USGXT.U32 UR4, UR4, 0xe ;  /* 0x0000000e0404789a */ /* 0x000fe40008000000 */
[----:B------:R-:W-:Y:S01]  /*1c40*/  USGXT.U32 UR6, UR6, 0xe ;  /* 0x0000000e0606789a */ /* 0x000fe20008000000 */
[----:B------:R-:W-:Y:S01]  /*1c50*/  UMOV UR10, 0x0 ;  /* 0x00000000000a7882 */ /* 0x000fe20000000000 */
[----:B------:R-:W-:Y:S01]  /*1c60*/  UMOV UR11, 0x4400010 ;  /* 0x04400010000b7882 */ /* 0x000fe20000000000 */
[----:B------:R-:W-:Y:S01]  /*1c70*/  UMOV UR5, 0xc0004010 ;  /* 0xc000401000057882 */ /* 0x000fe20000000000 */
[----:B------:R-:W-:-:S05]  /*1c80*/  UMOV UR7, 0xc0004010 ;  /* 0xc000401000077882 */ /* 0x000fca0000000000 */
[----:B------:R1:W-:Y:S01]  /*1c90*/  UTCQMMA gdesc[UR4], gdesc[UR6], tmem[UR23], tmem[UR10], idesc[UR11], !UPT ;  /* 0x00ff0a06040075ea */ /* 0x0003e2000f800317 */
[----:B------:R-:W-:Y:S02]  /*1ca0*/  NOP ;  /* 0x0000000000007918 */ /* 0x000fe40000000000 */
.L_x_62:
[----:B------:R-:W-:Y:S01]  /*1cb0*/  ELECT P0, URZ, PT ;  /* 0x0000000000ff782f */ /* 0x000fe20003800000 */
[----:B-1----:R-:W-:Y:S01]  /*1cc0*/  UMOV UR4, UR12 ;  /* 0x0000000c00047c82 */ /* 0x002fe20008000000 */
[----:B------:R-:W-:Y:S02]  /*1cd0*/  UMOV UR5, URZ ;  /* 0x000000ff00057c82 */ /* 0x000fe40008000000 */
[----:B------:R-:W-:-:S13]  /*1ce0*/  ISETP.LT.U32.AND P0, PT, R68, 0x20, P0 ;  /* 0x000000204400780c */ /* 0x000fda0000701070 */
[----:B------:R-:W-:Y:S01]  /*1cf0*/  VOTEU.ANY UP0, P0 ;  /* 0x0000000000ff7886 */ /* 0x000fe20000000100 */
[----:B------:R-:W-:Y:S01]  /*1d00*/  VOTEU.ANY UP1, P0 ;  /* 0x0000000000ff7886 */ /* 0x000fe20000020100 */
[----:B------:R-:W-:-:S03]  /*1d10*/  ISETP.GE.U32.AND P0, PT, R10, 0x21, PT ;  /* 0x000000210a00780c */ /* 0x000fc60003f06070 */
[----:B------:R-:W-:Y:S02]  /*1d20*/  @UP0 UMOV UR4, UR4 ;  /* 0x0000000400040c82 */ /* 0x000fe40008000000 */
[----:B------:R1:W-:Y:S01]  /*1d30*/  @UP1 UTCBAR [UR4], URZ ;  /* 0x000000ff040013e9 */ /* 0x0003e200080000ff */
[----:B------:R-:W-:Y:S06]  /*1d40*/  BAR.SYNC.DEFER_BLOCKING 0x0 ;  /* 0x0000000000007b1d */ /* 0x000fec0000010000 */
[----:B------:R-:W2:Y:S02]  /*1d50*/  SYNCS.PHASECHK.TRANS64.TRYWAIT P1, [UR8+0xa020], RZ ;  /* 0x00a020ffff0075a7 */ /* 0x000ea40008021108 */
[----:B-12---:R-:W-:Y:S05]  /*1d60*/  @!P1 BRA `(.L_x_63) ;  /* 0x0000000c00389947 */ /* 0x006fea0003800000 */
.L_x_80:
[----:B------:R-:W-:Y:S01]  /*1d70*/  UMOV UR4, URZ ;  /* 0x000000ff00047c82 */ /* 0x000fe20008000000 */
[----:B------:R-:W-:Y:S05]  /*1d80*/  @!P0 BRA `(.L_x_60) ;  /* 0x0000000000fc8947 */ /* 0x000fea0003800000 */
[----:B------:R-:W1:Y:S01]  /*1d90*/  LDCU UR28, c[0x0][0x3a0] ;  /* 0x00007400ff1c77ac */ /* 0x000e620008000800 */
[----:B------:R-:W-:Y:S01]  /*1da0*/  UMOV UR5, 0x1 ;  /* 0x0000000100057882 */ /* 0x000fe20000000000 */
[----:B------:R-:W-:-:S05]  /*1db0*/  UMOV UR18, 0x20 ;  /* 0x0000002000127882 */ /* 0x000fca0000000000 */
.L_x_67:
[----:B------:R-:W-:Y:S01]  /*1dc0*/  BAR.SYNC.DEFER_BLOCKING 0x0 ;  /* 0x0000000000007b1d */ /* 0x000fe20000010000 */
[----:B------:R-:W-:Y:S01]  /*1dd0*/  ULEA UR9, UR5, UR8, 0x3 ;  /* 0x0000000805097291 */ /* 0x000fe2000f8e18ff */
[----:B------:R-:W-:Y:S01]  /*1de0*/  @!P3 IMAD.MOV.U32 R2, RZ, RZ, 0x2800 ;  /* 0x00002800ff02b424 */ /* 0x000fe200078e00ff */
[----:B------:R-:W-:Y:S01]  /*1df0*/  ELECT P1, URZ, PT ;  /* 0x0000000000ff782f */ /* 0x000fe20003820000 */
[----:B------:R-:W-:-:S03]  /*1e00*/  ULEA UR16, UR5, UR8, 0xb ;  /* 0x0000000805107291 */ /* 0x000fc6000f8e58ff */
[----:B------:R-:W-:Y:S02]  /*1e10*/  ISETP.LT.U32.AND P1, PT, R68, 0x20, P1 ;  /* 0x000000204400780c */ /* 0x000fe40000f21070 */
[----:B------:R-:W-:Y:S01]  /*1e20*/  ELECT P0, URZ, PT ;  /* 0x0000000000ff782f */ /* 0x000fe20003800000 */
[----:B------:R-:W-:-:S03]  /*1e30*/  UIADD3 UR16, UPT, UPT, UR16, 0x8000, URZ ;  /* 0x0000800010107890 */ /* 0x000fc6000fffe0ff */
[----:B------:R-:W-:Y:S01]  /*1e40*/  ISETP.LT.U32.AND P0, PT, R68, 0x20, P0 ;  /* 0x000000204400780c */ /* 0x000fe20000701070 */
[----:B------:R-:W-:Y:S01]  /*1e50*/  ULEA UR12, UR5, UR8, 0xd ;  /* 0x00000008050c7291 */ /* 0x000fe2000f8e68ff */
[----:B------:R-:W-:Y:S01]  /*1e60*/  UMOV UR14, UR18 ;  /* 0x00000012000e7c82 */ /* 0x000fe20008000000 */
[----:B------:R-:W-:-:S04]  /*1e70*/  USHF.L.U32 UR6, UR4, 0x1f, URZ ;  /* 0x0000001f04067899 */ /* 0x000fc800080006ff */
[----:B------:R-:W-:Y:S01]  /*1e80*/  VOTEU.ANY UP0, P1 ;  /* 0x0000000000ff7886 */ /* 0x000fe20000800100 */
[----:B------:R2:W-:Y:S04]  /*1e90*/  @!P3 SYNCS.ARRIVE.TRANS64 RZ, [UR9+0xa000], R2 ;  /* 0x00a00002ffffb9a7 */ /* 0x0005e80008000009 */
[----:B------:R-:W-:Y:S01]  /*1ea0*/  @UP0 UIADD3 UR17, UPT, UPT, UR9, 0xa000, URZ ;  /* 0x0000a00009110890 */ /* 0x000fe2000fffe0ff */
[----:B------:R-:W-:Y:S01]  /*1eb0*/  VOTEU.ANY UP0, P1 ;  /* 0x0000000000ff7886 */ /* 0x000fe20000800100 */
[----:B------:R-:W-:Y:S01]  /*1ec0*/  BAR.SYNC.DEFER_BLOCKING 0x0 ;  /* 0x0000000000007b1d */ /* 0x000fe20000010000 */
[----:B--2---:R-:W-:-:S05]  /*1ed0*/  IMAD.U32 R2, RZ, RZ, UR6 ;  /* 0x00000006ff027e24 */ /* 0x004fca000f8e00ff */
[----:B------:R-:W-:-:S05]  /*1ee0*/  VOTEU.ANY UP1, P0 ;  /* 0x0000000000ff7886 */ /* 0x000fca0000020100 */
[----:B------:R-:W-:Y:S01]  /*1ef0*/  @UP1 UIADD3 UR13, UPT, UPT, UR9, 0xa000, URZ ;  /* 0x0000a000090d1890 */ /* 0x000fe2000fffe0ff */
[----:B------:R-:W-:Y:S01]  /*1f00*/  VOTEU.ANY UP1, P0 ;  /* 0x0000000000ff7886 */ /* 0x000fe20000020100 */
[----:B------:R2:W-:Y:S01]  /*1f10*/  @UP0 UTMALDG.2D [UR16], [UR24] ;  /* 0x00000010180005b4 */ /* 0x0005e20008008000 */
[----:B------:R-:W-:Y:S01]  /*1f20*/  UISETP.NE.U32.AND UP0, UPT, UR22, URZ, UPT ;  /* 0x000000ff1600728c */ /* 0x000fe2000bf05070 */
[----:B------:R4:W-:Y:S06]  /*1f30*/  MEMBAR.ALL.CTA ;  /* 0x0000000000007992 */ /* 0x0009ec0000008000 */
[----:B----4-:R-:W4:Y:S02]  /*1f40*/  FENCE.VIEW.ASYNC.S ;  /* 0x00000000000073c6 */ /* 0x010f240000000000 */
[----:B----4-:R-:W-:Y:S06]  /*1f50*/  BAR.SYNC.DEFER_BLOCKING 0x0 ;  /* 0x0000000000007b1d */ /* 0x010fec0000010000 */
[----:B------:R2:W-:Y:S02]  /*1f60*/  @UP1 UTMALDG.2D [UR12], [UR26] ;  /* 0x0000000c1a0015b4 */ /* 0x0005e40008008000 */
[----:B------:R-:W-:Y:S06]  /*1f70*/  BAR.SYNC.DEFER_BLOCKING 0x0 ;  /* 0x0000000000007b1d */ /* 0x000fec0000010000 */
[----:B------:R-:W4:Y:S02]  /*1f80*/  SYNCS.PHASECHK.TRANS64.TRYWAIT P0, [UR9+0xa000], R2 ;  /* 0x00a00002ff0075a7 */ /* 0x000f240008001109 */
[----:B--2-4-:R-:W-:Y:S05]  /*1f90*/  @!P0 BRA `(.L_x_64) ;  /* 0x0000000800b88947 */ /* 0x014fea0003800000 */
.L_x_81:
        /* <DEDUP_REMOVED lines=9> */
[----:B------:R2:W-:Y:S01]  /*2030*/  UTCQMMA gdesc[UR6], gdesc[UR10], tmem[UR23], tmem[UR12], idesc[UR13], UPT ;  /* 0x00ff0c0a060075ea */ /* 0x0005e2000b800317 */
[----:B------:R-:W-:Y:S02]  /*2040*/  NOP ;  /* 0x0000000000007918 */ /* 0x000fe40000000000 */
.L_x_65:
[----:B------:R-:W-:Y:S01]  /*2050*/  ELECT P0, URZ, PT ;  /* 0x0000000000ff782f */ /* 0x000fe20003800000 */
[----:B--2---:R-:W-:-:S03]  /*2060*/  UIADD3 UR6, UPT, UPT, UR9, 0xa020, URZ ;  /* 0x0000a02009067890 */ /* 0x004fc6000fffe0ff */
[----:B------:R-:W-:Y:S01]  /*2070*/  ISETP.LT.U32.AND P0, PT, R68, 0x20, P0 ;  /* 0x000000204400780c */ /* 0x000fe20000701070 */
[----:B------:R-:W-:-:S12]  /*2080*/  UMOV UR7, URZ ;  /* 0x000000ff00077c82 */ /* 0x000fd80008000000 */
[----:B------:R-:W-:Y:S01]  /*2090*/  VOTEU.ANY UP0, P0 ;  /* 0x0000000000ff7886 */ /* 0x000fe20000000100 */
[----:B------:R-:W-:-:S04]  /*20a0*/  VOTEU.ANY UP1, P0 ;  /* 0x0000000000ff7886 */ /* 0x000fc80000020100 */
[----:B------:R-:W-:Y:S02]  /*20b0*/  @UP0 UMOV UR6, UR6 ;  /* 0x0000000600060c82 */ /* 0x000fe40008000000 */
[----:B------:R2:W-:Y:S01]  /*20c0*/  @UP1 UTCBAR [UR6], URZ ;  /* 0x000000ff060013e9 */ /* 0x0005e200080000ff */
[----:B------:R-:W-:Y:S06]  /*20d0*/  BAR.SYNC.DEFER_BLOCKING 0x0 ;  /* 0x0000000000007b1d */ /* 0x000fec0000010000 */
[----:B------:R-:W4:Y:S02]  /*20e0*/  SYNCS.PHASECHK.TRANS64.TRYWAIT P0, [UR9+0xa020], R2 ;  /* 0x00a02002ff0075a7 */ /* 0x000f240008001109 */
[----:B--2-4-:R-:W-:Y:S05]  /*20f0*/  @!P0 BRA `(.L_x_66) ;  /* 0x00000008006c8947 */ /* 0x014fea0003800000 */
.L_x_82:
[----:B------:R-:W-:Y:S02]  /*2100*/  UIADD3 UR5, UPT, UPT, UR5, 0x1, URZ ;  /* 0x0000000105057890 */ /* 0x000fe4000fffe0ff */
[----:B------:R-:W-:Y:S02]  /*2110*/  UIADD3 UR18, UPT, UPT, UR18, 0x20, URZ ;  /* 0x0000002012127890 */ /* 0x000fe4000fffe0ff */
[----:B------:R-:W-:-:S04]  /*2120*/  UISETP.NE.U32.AND UP0, UPT, UR5, 0x4, UPT ;  /* 0x000000040500788c */ /* 0x000fc8000bf05070 */
[----:B------:R-:W-:Y:S02]  /*2130*/  USEL UR6, URZ, 0x1, UP0 ;  /* 0x00000001ff067887 */ /* 0x000fe40008000000 */
[----:B------:R-:W-:Y:S02]  /*2140*/  USEL UR5, UR5, URZ, UP0 ;  /* 0x000000ff05057287 */ /* 0x000fe40008000000 */
[----:B-1----:R-:W-:Y:S02]  /*2150*/  UISETP.GE.AND UP0, UPT, UR18, UR28, UPT ;  /* 0x0000001c1200728c */ /* 0x002fe4000bf06270 */
[----:B------:R-:W-:-:S07]  /*2160*/  ULOP3.LUT UR4, UR4, UR6, URZ, 0x3c, !UPT ;  /* 0x0000000604047292 */ /* 0x000fce000f8e3cff */
[----:B------:R-:W-:Y:S05]  /*2170*/  BRA.U !UP0, `(.L_x_67) ;  /* 0xfffffffd08107547 */ /* 0x000fea000b83ffff */
.L_x_60:
[----:B--2-4-:R-:W-:Y:S01]  /*2180*/  BAR.SYNC.DEFER_BLOCKING 0x0 ;  /* 0x0000000000007b1d */ /* 0x014fe20000010000 */
[----:B------:R-:W-:-:S05]  /*2190*/  IMAD.SHL.U32 R2, R0, 0x40, RZ ;  /* 0x0000004000027824 */ /* 0x000fca00078e00ff */
[----:B------:R-:W-:Y:S04]  /*21a0*/  BSSY.RECONVERGENT B4, `(.L_x_68) ;  /* 0x0000004000047945 */ /* 0x000fe80003800200 */
[----:B------:R-:W-:Y:S05]  /*21b0*/  @P3 BRA `(.L_x_69) ;  /* 0x0000000000083947 */ /* 0x000fea0003800000 */
[----:B------:R-:W1:Y:S02]  /*21c0*/  SYNCS.CCTL.IV [UR8+0xa000] ;  /* 0x00a00000ff0079b1 */ /* 0x000e640008000008 */
[----:B-1----:R-:W1:Y:S02]  /*21d0*/  SYNCS.CCTL.IV [UR8+0xa020] ;  /* 0x00a02000ff0079b1 */ /* 0x002e640008000008 */
.L_x_69:
[----:B------:R-:W-:Y:S05]  /*21e0*/  BSYNC.RECONVERGENT B4 ;  /* 0x0000000000047941 */ /* 0x000fea0003800200 */
.L_x_68:
[----:B-1----:R-:W-:Y:S06]  /*21f0*/  BAR.SYNC.DEFER_BLOCKING 0x0 ;  /* 0x0000000000007b1d */ /* 0x002fec0000010000 */
[----:B------:R-:W-:Y:S04]  /*2200*/  BSSY.RECONVERGENT B4, `(.L_x_70) ;  /* 0x0000004000047945 */ /* 0x000fe80003800200 */
[----:B------:R-:W-:Y:S05]  /*2210*/  @P3 BRA `(.L_x_71) ;  /* 0x0000000000083947 */ /* 0x000fea0003800000 */
[----:B------:R-:W1:Y:S02]  /*2220*/  SYNCS.CCTL.IV [UR8+0xa008] ;  /* 0x00a00800ff0079b1 */ /* 0x000e640008000008 */
[----:B-1----:R-:W1:Y:S02]  /*2230*/  SYNCS.CCTL.IV [UR8+0xa028] ;  /* 0x00a02800ff0079b1 */ /* 0x002e640008000008 */
.L_x_71:
[----:B------:R-:W-:Y:S05]  /*2240*/  BSYNC.RECONVERGENT B4 ;  /* 0x0000000000047941 */ /* 0x000fea0003800200 */
.L_x_70:
[----:B-1----:R-:W-:Y:S06]  /*2250*/  BAR.SYNC.DEFER_BLOCKING 0x0 ;  /* 0x0000000000007b1d */ /* 0x002fec0000010000 */
[----:B------:R-:W-:Y:S04]  /*2260*/  BSSY.RECONVERGENT B4, `(.L_x_72) ;  /* 0x0000004000047945 */ /* 0x000fe80003800200 */
[----:B------:R-:W-:Y:S05]  /*2270*/  @P3 BRA `(.L_x_73) ;  /* 0x0000000000083947 */ /* 0x000fea0003800000 */
[----:B------:R-:W1:Y:S02]  /*2280*/  SYNCS.CCTL.IV [UR8+0xa010] ;  /* 0x00a01000ff0079b1 */ /* 0x000e640008000008 */
[----:B-1----:R-:W1:Y:S02]  /*2290*/  SYNCS.CCTL.IV [UR8+0xa030] ;  /* 0x00a03000ff0079b1 */ /* 0x002e640008000008 */
.L_x_73:
[----:B------:R-:W-:Y:S05]  /*22a0*/  BSYNC.RECONVERGENT B4 ;  /* 0x0000000000047941 */ /* 0x000fea0003800200 */
.L_x_72:
[----:B-1----:R-:W-:Y:S06]  /*22b0*/  BAR.SYNC.DEFER_BLOCKING 0x0 ;  /* 0x0000000000007b1d */ /* 0x002fec0000010000 */
[----:B------:R-:W-:Y:S04]  /*22c0*/  BSSY.RECONVERGENT B4, `(.L_x_74) ;  /* 0x0000004000047945 */ /* 0x000fe80003800200 */
[----:B------:R-:W-:Y:S05]  /*22d0*/  @P3 BRA `(.L_x_75) ;  /* 0x0000000000083947 */ /* 0x000fea0003800000 */
[----:B------:R-:W1:Y:S02]  /*22e0*/  SYNCS.CCTL.IV [UR8+0xa018] ;  /* 0x00a01800ff0079b1 */ /* 0x000e640008000008 */
[----:B-1----:R-:W1:Y:S02]  /*22f0*/  SYNCS.CCTL.IV [UR8+0xa038] ;  /* 0x00a03800ff0079b1 */ /* 0x002e640008000008 */
.L_x_75:
[----:B------:R-:W-:Y:S05]  /*2300*/  BSYNC.RECONVERGENT B4 ;  /* 0x0000000000047941 */ /* 0x000fea0003800200 */
.L_x_74:
[----:B------:R-:W-:Y:S01]  /*2310*/  USHF.L.U32 UR4, UR22, 0x15, URZ ;  /* 0x0000001516047899 */ /* 0x000fe200080006ff */
[----:B------:R-:W-:Y:S01]  /*2320*/  IMAD.SHL.U32 R3, R0, 0x10, RZ ;  /* 0x0000001000037824 */ /* 0x000fe200078e00ff */
[----:B------:R-:W-:Y:S01]  /*2330*/  USHF.L.U32 UR5, UR22, 0x5, URZ ;  /* 0x0000000516057899 */ /* 0x000fe200080006ff */
[----:B------:R-:W-:Y:S01]  /*2340*/  LOP3.LUT R2, R2, 0x3800, RZ, 0xc0, !PT ;  /* 0x0000380002027812 */ /* 0x000fe200078ec0ff */
[----:B------:R-:W-:Y:S02]  /*2350*/  ULOP3.LUT UR4, UR4, 0x600000, URZ, 0xc0, !UPT ;  /* 0x0060000004047892 */ /* 0x000fe4000f8ec0ff */
[----:B------:R-:W-:Y:S01]  /*2360*/  ULOP3.LUT UR5, UR5, 0x80, URZ, 0xc0, !UPT ;  /* 0x0000008005057892 */ /* 0x000fe2000f8ec0ff */
[----:B------:R-:W-:Y:S01]  /*2370*/  LOP3.LUT R3, R2, 0x70, R3, 0xf8, !PT ;  /* 0x0000007002037812 */ /* 0x000fe200078ef803 */
[C---:B------:R-:W-:Y:S01]  /*2380*/  IMAD.SHL.U32 R2, R0.reuse, 0x4, RZ ;  /* 0x0000000400027824 */ /* 0x040fe200078e00ff */
[----:B------:R-:W-:Y:S01]  /*2390*/  ELECT P0, URZ, PT ;  /* 0x0000000000ff782f */ /* 0x000fe20003800000 */
[----:B------:R-:W-:Y:S01]  /*23a0*/  IMAD.SHL.U32 R0, R0, 0x80, RZ ;  /* 0x0000008000007824 */ /* 0x000fe200078e00ff */
[----:B------:R-:W-:-:S02]  /*23b0*/  UIADD3 UR4, UPT, UPT, UR5, UR4, UR23 ;  /* 0x0000000405047290 */ /* 0x000fc4000fffe017 */
[----:B------:R-:W-:Y:S01]  /*23c0*/  LOP3.LUT R3, R3, 0x40, R2, 0x78, !PT ;  /* 0x0000004003037812 */ /* 0x000fe200078e7802 */
[----:B------:R-:W-:Y:S01]  /*23d0*/  ULOP3.LUT UR22, UR22, 0x1, URZ, 0xc0, !UPT ;  /* 0x0000000116167892 */ /* 0x000fe2000f8ec0ff */
[----:B------:R-:W-:Y:S01]  /*23e0*/  ISETP.LT.U32.AND P0, PT, R68, 0x40, P0 ;  /* 0x000000404400780c */ /* 0x000fe20000701070 */
[----:B------:R-:W-:Y:S01]  /*23f0*/  UMOV UR6, UR19 ;  /* 0x0000001300067c82 */ /* 0x000fe20008000000 */
[----:B------:R-:W-:Y:S01]  /*2400*/  LOP3.LUT R0, R3, 0x780, R0, 0xf8, !PT ;  /* 0x0000078003007812 */ /* 0x000fe200078ef800 */
[----:B------:R-:W-:Y:S02]  /*2410*/  ULEA UR5, UR22, UR15, 0x7 ;  /* 0x0000000f16057291 */ /* 0x000fe4000f8e38ff */
[----:B---3--:R-:W-:Y:S01]  /*2420*/  LDTM.16dp32bit_t0_t15.x64 R4, tmem[UR4] ;  /* 0x00000004000479ee */ /* 0x008fe20008b00000 */
[----:B------:R-:W2:Y:S01]  /*2430*/  LDTM.16dp32bit_t16_t31.x64 R4, tmem[UR4+0x40] ;  /* 0x00004004000479ee */ /* 0x000ea20008b20000 */
[C---:B------:R-:W-:Y:S01]  /*2440*/  LOP3.LUT R2, R0.reuse, 0x10, RZ, 0x3c, !PT ;  /* 0x0000001000027812 */ /* 0x040fe200078e3cff */
[----:B------:R-:W-:Y:S01]  /*2450*/  NOP ;  /* 0x0000000000007918 */ /* 0x000fe20000000000 */
[----:B------:R-:W-:Y:S01]  /*2460*/  LOP3.LUT R3, R0, 0x20, RZ, 0x3c, !PT ;  /* 0x0000002000037812 */ /* 0x000fe200078e3cff */
[----:B------:R-:W-:-:S03]  /*2470*/  ULEA UR4, UR22, UR8, 0xd ;  /* 0x0000000816047291 */ /* 0x000fc6000f8e68ff */
[----:B--2---:R-:W-:Y:S01]  /*2480*/  VOTEU.ANY UP1, P0 ;  /* 0x0000000000ff7886 */ /* 0x004fe20000020100 */
[----:B------:R-:W-:Y:S01]  /*2490*/  VOTEU.ANY UP0, P0 ;  /* 0x0000000000ff7886 */ /* 0x000fe20000000100 */
[----:B------:R-:W-:Y:S02]  /*24a0*/  F2FP.SATFINITE.E4M3.F32.PACK_AB_MERGE_C R6, R7, R6, RZ ;  /* 0x000000060706723e */ /* 0x000fe400048070ff */
[----:B------:R-:W-:Y:S02]  /*24b0*/  F2FP.SATFINITE.E4M3.F32.PACK_AB_MERGE_C R10, R11, R10, RZ ;  /* 0x0000000a0b0a723e */ /* 0x000fe400048070ff */
[----:B------:R-:W-:Y:S02]  /*24c0*/  F2FP.SATFINITE.E4M3.F32.PACK_AB_MERGE_C R14, R15, R14, RZ ;  /* 0x0000000e0f0e723e */ /* 0x000fe400048070ff */
[----:B------:R-:W-:Y:S02]  /*24d0*/  F2FP.SATFINITE.E4M3.F32.PACK_AB_MERGE_C R7, R19, R18, RZ ;  /* 0x000000121307723e */ /* 0x000fe400048070ff */
[----:B------:R-:W-:-:S02]  /*24e0*/  F2FP.SATFINITE.E4M3.F32.PACK_AB_MERGE_C R22, R23, R22, RZ ;  /* 0x000000161716723e */ /* 0x000fc400048070ff */
[----:B------:R-:W-:Y:S02]  /*24f0*/  F2FP.SATFINITE.E4M3.F32.PACK_AB_MERGE_C R26, R27, R26, RZ ;  /* 0x0000001a1b1a723e */ /* 0x000fe400048070ff */
        /* <DEDUP_REMOVED lines=10> */
[----:B------:R-:W-:-:S02]  /*25a0*/  F2FP.SATFINITE.E4M3.F32.PACK_AB_MERGE_C R4, R5, R4, R6 ;  /* 0x000000040504723e */ /* 0x000fc40004807006 */
[----:B------:R-:W-:Y:S02]  /*25b0*/  F2FP.SATFINITE.E4M3.F32.PACK_AB_MERGE_C R5, R9, R8, R10 ;  /* 0x000000080905723e */ /* 0x000fe4000480700a */
[----:B------:R-:W-:Y:S02]  /*25c0*/  F2FP.SATFINITE.E4M3.F32.PACK_AB_MERGE_C R6, R13, R12, R14 ;  /* 0x0000000c0d06723e */ /* 0x000fe4000480700e */
[----:B------:R-:W-:Y:S02]  /*25d0*/  F2FP.SATFINITE.E4M3.F32.PACK_AB_MERGE_C R7, R17, R16, R7 ;  /* 0x000000101107723e */ /* 0x000fe40004807007 */
[----:B------:R-:W-:Y:S02]  /*25e0*/  F2FP.SATFINITE.E4M3.F32.PACK_AB_MERGE_C R20, R21, R20, R22 ;  /* 0x000000141514723e */ /* 0x000fe40004807016 */
[----:B------:R-:W-:Y:S01]  /*25f0*/  F2FP.SATFINITE.E4M3.F32.PACK_AB_MERGE_C R21, R25, R24, R26 ;  /* 0x000000181915723e */ /* 0x000fe2000480701a */
[----:B-1----:R1:W-:Y:S01]  /*2600*/  STS.128 [R0+UR8], R4 ;  /* 0x0000000400007988 */ /* 0x0023e20008000c08 */
[----:B------:R-:W-:-:S02]  /*2610*/  F2FP.SATFINITE.E4M3.F32.PACK_AB_MERGE_C R22, R29, R28, R30 ;  /* 0x0000001c1d16723e */ /* 0x000fc4000480701e */
[----:B------:R-:W-:Y:S02]  /*2620*/  F2FP.SATFINITE.E4M3.F32.PACK_AB_MERGE_C R23, R33, R32, R34 ;  /* 0x000000202117723e */ /* 0x000fe40004807022 */
[----:B------:R-:W-:Y:S02]  /*2630*/  F2FP.SATFINITE.E4M3.F32.PACK_AB_MERGE_C R36, R37, R36, R38 ;  /* 0x000000242524723e */ /* 0x000fe40004807026 */
[----:B------:R-:W-:Y:S01]  /*2640*/  F2FP.SATFINITE.E4M3.F32.PACK_AB_MERGE_C R37, R41, R40, R42 ;  /* 0x000000282925723e */ /* 0x000fe2000480702a */
[----:B------:R1:W-:Y:S01]  /*2650*/  STS.128 [R2+UR8], R20 ;  /* 0x0000001402007988 */ /* 0x0003e20008000c08 */
[----:B------:R-:W-:Y:S02]  /*2660*/  F2FP.SATFINITE.E4M3.F32.PACK_AB_MERGE_C R38, R45, R44, R46 ;  /* 0x0000002c2d26723e */ /* 0x000fe4000480702e */
[----:B------:R-:W-:Y:S02]  /*2670*/  F2FP.SATFINITE.E4M3.F32.PACK_AB_MERGE_C R39, R49, R48, R50 ;  /* 0x000000303127723e */ /* 0x000fe40004807032 */
[----:B------:R-:W-:-:S02]  /*2680*/  F2FP.SATFINITE.E4M3.F32.PACK_AB_MERGE_C R52, R53, R52, R54 ;  /* 0x000000343534723e */ /* 0x000fc40004807036 */
[----:B------:R-:W-:Y:S01]  /*2690*/  F2FP.SATFINITE.E4M3.F32.PACK_AB_MERGE_C R53, R57, R56, R58 ;  /* 0x000000383935723e */ /* 0x000fe2000480703a */
[----:B------:R1:W-:Y:S01]  /*26a0*/  STS.128 [R3+UR8], R36 ;  /* 0x0000002403007988 */ /* 0x0003e20008000c08 */
[----:B------:R-:W-:Y:S02]  /*26b0*/  F2FP.SATFINITE.E4M3.F32.PACK_AB_MERGE_C R54, R61, R60, R62 ;  /* 0x0000003c3d36723e */ /* 0x000fe4000480703e */
[----:B------:R-:W-:Y:S02]  /*26c0*/  F2FP.SATFINITE.E4M3.F32.PACK_AB_MERGE_C R55, R65, R64, R66 ;  /* 0x000000404137723e */ /* 0x000fe40004807042 */
[----:B------:R-:W-:-:S05]  /*26d0*/  LOP3.LUT R8, R0, 0x30, RZ, 0x3c, !PT ;  /* 0x0000003000087812 */ /* 0x000fca00078e3cff */
[----:B------:R1:W-:Y:S01]  /*26e0*/  STS.128 [R8+UR8], R52 ;  /* 0x0000003408007988 */ /* 0x0003e20008000c08 */
[----:B------:R2:W-:Y:S06]  /*26f0*/  MEMBAR.ALL.CTA ;  /* 0x0000000000007992 */ /* 0x0005ec0000008000 */
[----:B--2---:R-:W2:Y:S02]  /*2700*/  FENCE.VIEW.ASYNC.S ;  /* 0x00000000000073c6 */ /* 0x004ea40000000000 */
[----:B--2---:R-:W-:Y:S06]  /*2710*/  BAR.SYNC.DEFER_BLOCKING 0x0 ;  /* 0x0000000000007b1d */ /* 0x004fec0000010000 */
[----:B------:R1:W-:Y:S01]  /*2720*/  @UP1 UTMASTG.2D [UR4], [UR20] ;  /* 0x00000004140013b5 */ /* 0x0003e20008008000 */
[----:B------:R0:W-:Y:S01]  /*2730*/  UTMACMDFLUSH ;  /* 0x00000000000079b7 */ /* 0x0001e20000000000 */
[----:B------:R-:W-:-:S04]  /*2740*/  DEPBAR.LE SB0, 0x0 ;  /* 0x000080000000791a */ /* 0x000fc80000000000 */
[----:B------:R-:W-:Y:S08]  /*2750*/  BAR.SYNC.DEFER_BLOCKING 0x0 ;  /* 0x0000000000007b1d */ /* 0x000ff00000010000 */
[----:B------:R-:W-:Y:S06]  /*2760*/  BAR.SYNC.DEFER_BLOCKING 0x0 ;  /* 0x0000000000007b1d */ /* 0x000fec0000010000 */
[----:B-1----:R-:W-:Y:S05]  /*2770*/  @P2 BRA `(.L_x_76) ;  /* 0x0000000000a02947 */ /* 0x002fea0003800000 */
[----:B------:R-:W1:Y:S01]  /*2780*/  S2UR UR5, SR_CgaCtaId ;  /* 0x00000000000579c3 */ /* 0x000e620000008800 */
[----:B------:R-:W-:Y:S01]  /*2790*/  NOP ;  /* 0x0000000000007918 */ /* 0x000fe20000000000 */
[----:B------:R-:W-:Y:S01]  /*27a0*/  UMOV UR4, 0x50 ;  /* 0x0000005000047882 */ /* 0x000fe20000000000 */
[----:B------:R-:W-:Y:S02]  /*27b0*/  IMAD.U32 R0, RZ, RZ, UR23 ;  /* 0x00000017ff007e24 */ /* 0x000fe4000f8e00ff */
[----:B------:R-:W-:Y:S02]  /*27c0*/  IMAD.MOV.U32 R3, RZ, RZ, 0xff ;  /* 0x000000ffff037424 */ /* 0x000fe400078e00ff */
[----:B------:R-:W-:Y:S01]  /*27d0*/  IMAD.MOV.U32 R7, RZ, RZ, 0x1 ;  /* 0x00000001ff077424 */ /* 0x000fe200078e00ff */
[----:B------:R-:W-:-:S04]  /*27e0*/  LOP3.LUT R0, R0, 0xffff, RZ, 0xc0, !PT ;  /* 0x0000ffff00007812 */ /* 0x000fc800078ec0ff */
[----:B------:R-:W-:-:S05]  /*27f0*/  SHF.R.U32.HI R0, RZ, 0x5, R0 ;  /* 0x00000005ff007819 */ /* 0x000fca0000011600 */
[----:B------:R-:W-:Y:S01]  /*2800*/  VIADD R2, R0, 0x10 ;  /* 0x0000001000027836 */ /* 0x000fe20000000000 */
[----:B------:R-:W-:Y:S01]  /*2810*/  SHF.L.U32 R0, R3, R0, RZ ;  /* 0x0000000003007219 */ /* 0x000fe200000006ff */
[----:B-1----:R-:W-:-:S03]  /*2820*/  ULEA UR6, UR5, UR4, 0x18 ;  /* 0x0000000405067291 */ /* 0x002fc6000f8ec0ff */
[----:B------:R-:W-:-:S04]  /*2830*/  SHF.L.U32 R3, R7, R2, RZ ;  /* 0x0000000207037219 */ /* 0x000fc800000006ff */
[----:B------:R-:W-:Y:S02]  /*2840*/  LOP3.LUT R0, R3, R0, RZ, 0xfc, !PT ;  /* 0x0000000003007212 */ /* 0x000fe400078efcff */
[----:B------:R-:W1:Y:S02]  /*2850*/  LDS R5, [UR6] ;  /* 0x00000006ff057984 */ /* 0x000e640008000800 */
[C---:B------:R-:W-:Y:S02]  /*2860*/  LOP3.LUT R2, R0.reuse, 0xffff, RZ, 0xc0, !PT ;  /* 0x0000ffff00027812 */ /* 0x040fe400078ec0ff */
[----:B-1----:R-:W-:-:S04]  /*2870*/  LOP3.LUT R3, R0, 0xffff, R5, 0x80, !PT ;  /* 0x0000ffff00037812 */ /* 0x002fc800078e8005 */
[----:B------:R-:W-:-:S13]  /*2880*/  ISETP.NE.AND P0, PT, R3, R2, PT ;  /* 0x000000020300720c */ /* 0x000fda0003f05270 */
[----:B------:R-:W-:Y:S05]  /*2890*/  @P0 BRA `(.L_x_77) ;  /* 0x0000000000500947 */ /* 0x000fea0003800000 */
[----:B------:R-:W-:Y:S02]  /*28a0*/  SHF.R.U32.HI R5, RZ, 0x10, R5 ;  /* 0x00000010ff057819 */ /* 0x000fe40000011605 */
[----:B------:R-:W-:-:S04]  /*28b0*/  SHF.R.U32.HI R2, RZ, 0x10, R0 ;  /* 0x00000010ff027819 */ /* 0x000fc80000011600 */
[----:B------:R-:W-:-:S04]  /*28c0*/  LOP3.LUT R5, R5, R2, RZ, 0xc0, !PT ;  /* 0x0000000205057212 */ /* 0x000fc800078ec0ff */
[----:B------:R-:W-:-:S13]  /*28d0*/  ISETP.NE.AND P0, PT, R5, R2, PT ;  /* 0x000000020500720c */ /* 0x000fda0003f05270 */
[----:B------:R-:W-:Y:S05]  /*28e0*/  @P0 BRA `(.L_x_78) ;  /* 0x0000000000300947 */ /* 0x000fea0003800000 */
[----:B------:R-:W-:Y:S01]  /*28f0*/  R2UR UR4, R0 ;  /* 0x00000000000472ca */ /* 0x000fe200000e0000 */
[----:B------:R-:W-:Y:S01]  /*2900*/  VOTEU.ANY UR5, UPT, PT ;  /* 0x0000000000057886 */ /* 0x000fe200038e0100 */
[----:B------:R-:W1:Y:S01]  /*2910*/  S2R R0, SR_LANEID ;  /* 0x0000000000007919 */ /* 0x000e620000000000 */
[----:B------:R-:W-:-:S10]  /*2920*/  UFLO.U32 UR5, UR5 ;  /* 0x00000005000572bd */ /* 0x000fd400080e0000 */
[----:B------:R-:W-:-:S06]  /*2930*/  ULOP3.LUT UR4, URZ, UR4, URZ, 0x33, !UPT ;  /* 0x00000004ff047292 */ /* 0x000fcc000f8e33ff */
[----:B------:R-:W-:-:S04]  /*2940*/  IMAD.U32 R2, RZ, RZ, UR4 ;  /* 0x00000004ff027e24 */ /* 0x000fc8000f8e00ff */
[----:B------:R-:W2:Y:S02]  /*2950*/  REDUX UR7, R2 ;  /* 0x00000000020773c4 */ /* 0x000ea40000000000 */
[----:B------:R3:W-:Y:S01]  /*2960*/  UTCATOMSWS.AND URZ, UR4 ;  /* 0x0000000400ff79e3 */ /* 0x0007e20008000000 */
[----:B-1----:R-:W-:Y:S01]  /*2970*/  ISETP.EQ.U32.AND P0, PT, R0, UR5, PT ;  /* 0x0000000500007c0c */ /* 0x002fe2000bf02070 */
[----:B--2---:R-:W-:-:S12]  /*2980*/  IMAD.U32 R0, RZ, RZ, UR7 ;  /* 0x00000007ff007e24 */ /* 0x004fd8000f8e00ff */
[----:B------:R3:W-:Y:S01]  /*2990*/  @P0 ATOMS.AND RZ, [UR6], R0 ;  /* 0x00000000ffff098c */ /* 0x0007e2000a800006 */
[----:B------:R-:W-:Y:S05]  /*29a0*/  BRA `(.L_x_76) ;  /* 0x0000000000147947 */ /* 0x000fea0003800000 */
.L_x_78:
[----:B------:R-:W-:-:S07]  /*29b0*/  MOV R2, 0x29d0 ;  /* 0x000029d000027802 */ /* 0x000fce0000000f00 */
[----:B------:R-:W-:Y:S05]  /*29c0*/  CALL.REL.NOINC `($__internal_0_$__cuda_sm10x_tcgen05_guardrail_trap_col_being_dealloced_not_returned_by_alloc) ;  /* 0x0000000000447944 */ /* 0x000fea0003c00000 */
[----:B------:R-:W-:Y:S05]  /*29d0*/  BRA `(.L_x_76) ;  /* 0x0000000000087947 */ /* 0x000fea0003800000 */
.L_x_77:
[----:B------:R-:W-:-:S07]  /*29e0*/  MOV R2, 0x2a00 ;  /* 0x00002a0000027802 */ /* 0x000fce0000000f00 */
[----:B------:R-:W-:Y:S05]  /*29f0*/  CALL.REL.NOINC `($__internal_2_$__cuda_sm10x_tcgen05_guardrail_trap_unallocated_columns_being_dealloced) ;  /* 0x0000000000507944 */ /* 0x000fea0003c00000 */
.L_x_76:
[----:B------:R-:W-:Y:S01]  /*2a00*/  NOP ;  /* 0x0000000000007918 */ /* 0x000fe20000000000 */
[----:B---3--:R-:W-:Y:S05]  /*2a10*/  EXIT ;  /* 0x000000000000794d */ /* 0x008fea0003800000 */
.L_x_61:
[----:B------:R-:W1:Y:S02]  /*2a20*/  SYNCS.PHASECHK.TRANS64.TRYWAIT P0, [UR8+0xa000], RZ ;  /* 0x00a000ffff0075a7 */ /* 0x000e640008001108 */
[----:B-1----:R-:W-:Y:S05]  /*2a30*/  @!P0 BRA `(.L_x_61) ;  /* 0xfffffffc00f88947 */ /* 0x002fea000383ffff */
[----:B------:R-:W-:Y:S05]  /*2a40*/  BRA `(.L_x_79) ;  /* 0xfffffff0006c7947 */ /* 0x000fea000383ffff */
.L_x_63:
[----:B------:R-:W1:Y:S02]  /*2a50*/  SYNCS.PHASECHK.TRANS64.TRYWAIT P1, [UR8+0xa020], RZ ;  /* 0x00a020ffff0075a7 */ /* 0x000e640008021108 */
[----:B-1----:R-:W-:Y:S05]  /*2a60*/  @!P1 BRA `(.L_x_63) ;  /* 0xfffffffc00f89947 */ /* 0x002fea000383ffff */
[----:B------:R-:W-:Y:S05]  /*2a70*/  BRA `(.L_x_80) ;  /* 0xfffffff000bc7947 */ /* 0x000fea000383ffff */
.L_x_64:
[----:B------:R-:W2:Y:S02]  /*2a80*/  SYNCS.PHASECHK.TRANS64.TRYWAIT P0, [UR9+0xa000], R2 ;  /* 0x00a00002ff0075a7 */ /* 0x000ea40008001109 */
[----:B--2---:R-:W-:Y:S05]  /*2a90*/  @!P0 BRA `(.L_x_64) ;  /* 0xfffffffc00f88947 */ /* 0x004fea000383ffff */
[----:B------:R-:W-:Y:S05]  /*2aa0*/  BRA `(.L_x_81) ;  /* 0xfffffff4003c7947 */ /* 0x000fea000383ffff */
.L_x_66:
[----:B------:R-:W2:Y:S02]  /*2ab0*/  SYNCS.PHASECHK.TRANS64.TRYWAIT P0, [UR9+0xa020], R2 ;  /* 0x00a02002ff0075a7 */ /* 0x000ea40008001109 */
[----:B--2---:R-:W-:Y:S05]  /*2ac0*/  @!P0 BRA `(.L_x_66) ;  /* 0xfffffffc00f88947 */ /* 0x004fea000383ffff */
[----:B------:R-:W-:Y:S05]  /*2ad0*/  BRA `(.L_x_82) ;  /* 0xfffffff400887947 */ /* 0x000fea000383ffff */
        .weak           $__internal_0_$__cuda_sm10x_tcgen05_guardrail_trap_col_being_dealloced_not_returned_by_alloc
        .type           $__internal_0_$__cuda_sm10x_tcgen05_guardrail_trap_col_being_dealloced_not_returned_by_alloc,@function
        .size           $__internal_0_$__cuda_sm10x_tcgen05_guardrail_trap_col_being_dealloced_not_returned_by_alloc,($__internal_1_$__cuda_sm10x_tcgen05_guardrail_trap_phase_invalid_during_alloc - $__internal_0_$__cuda_sm10x_tcgen05_guardrail_trap_col_being_dealloced_not_returned_by_alloc)
$__internal_0_$__cuda_sm10x_tcgen05_guardrail_trap_col_being_dealloced_not_returned_by_alloc:
[----:B------:R-:W-:Y:S05]  /*2ae0*/  BPT.TRAP 0x1 ;  /* 0x000000040000795c */ /* 0x000fea0000300000 */
[----:B------:R-:W-:-:S04]  /*2af0*/  IMAD.MOV.U32 R3, RZ, RZ, 0x0 ;  /* 0x00000000ff037424 */ /* 0x000fc800078e00ff */
[----:B------:R-:W-:Y:S05]  /*2b00*/  RET.REL.NODEC R2 `(gluon_tcgen05) ;  /* 0xffffffd4023c7950 */ /* 0x000fea0003c3ffff */
        .weak           $__internal_1_$__cuda_sm10x_tcgen05_guardrail_trap_phase_invalid_during_alloc
        .type           $__internal_1_$__cuda_sm10x_tcgen05_guardrail_trap_phase_invalid_during_alloc,@function
        .size           $__internal_1_$__cuda_sm10x_tcgen05_guardrail_trap_phase_invalid_during_alloc,($__internal_2_$__cuda_sm10x_tcgen05_guardrail_trap_unallocated_columns_being_dealloced - $__internal_1_$__cuda_sm10x_tcgen05_guardrail_trap_phase_invalid_during_alloc)
$__internal_1_$__cuda_sm10x_tcgen05_guardrail_trap_phase_invalid_during_alloc:
[----:B------:R-:W-:Y:S05]  /*2b10*/  BPT.TRAP 0x1 ;  /* 0x000000040000795c */ /* 0x000fea0000300000 */
[----:B------:R-:W-:-:S04]  /*2b20*/  IMAD.MOV.U32 R3, RZ, RZ, 0x0 ;  /* 0x00000000ff037424 */ /* 0x000fc800078e00ff */
[----:B------:R-:W-:Y:S05]  /*2b30*/  RET.REL.NODEC R2 `(gluon_tcgen05) ;  /* 0xffffffd402307950 */ /* 0x000fea0003c3ffff */
        .weak           $__internal_2_$__cuda_sm10x_tcgen05_guardrail_trap_unallocated_columns_being_dealloced
        .type           $__internal_2_$__cuda_sm10x_tcgen05_guardrail_trap_unallocated_columns_being_dealloced,@function
        .size           $__internal_2_$__cuda_sm10x_tcgen05_guardrail_trap_unallocated_columns_being_dealloced,(.L_x_86 - $__internal_2_$__cuda_sm10x_tcgen05_guardrail_trap_unallocated_columns_being_dealloced)
$__internal_2_$__cuda_sm10x_tcgen05_guardrail_trap_unallocated_columns_being_dealloced:
[----:B------:R-:W-:Y:S05]  /*2b40*/  BPT.TRAP 0x1 ;  /* 0x000000040000795c */ /* 0x000fea0000300000 */
[----:B------:R-:W-:-:S04]  /*2b50*/  IMAD.MOV.U32 R3, RZ, RZ, 0x0 ;  /* 0x00000000ff037424 */ /* 0x000fc800078e00ff */
[----:B------:R-:W-:Y:S05]  /*2b60*/  RET.REL.NODEC R2 `(gluon_tcgen05) ;  /* 0xffffffd402247950 */ /* 0x000fea0003c3ffff */
.L_x_83:
[----:B------:R-:W-:-:S00]  /*2b70*/  BRA `(.L_x_83) ;  /* 0xfffffffc00fc7947 */ /* 0x000fc0000383ffff */
[----:B------:R-:W-:-:S00]  /*2b80*/  NOP ;  /* 0x0000000000007918 */ /* 0x000fc00000000000 */
[----:B------:R-:W-:-:S00]  /*2b90*/  NOP ;  /* 0x0000000000007918 */ /* 0x000fc00000000000 */
[----:B------:R-:W-:-:S00]  /*2ba0*/  NOP ;  /* 0x0000000000007918 */ /* 0x000fc00000000000 */
[----:B------:R-:W-:-:S00]  /*2bb0*/  NOP ;  /* 0x0000000000007918 */ /* 0x000fc00000000000 */
[----:B------:R-:W-:-:S00]  /*2bc0*/  NOP ;  /* 0x0000000000007918 */ /* 0x000fc00000000000 */
[----:B------:R-:W-:-:S00]  /*2bd0*/  NOP ;  /* 0x0000000000007918 */ /* 0x000fc00000000000 */
[----:B------:R-:W-:-:S00]  /*2be0*/  NOP ;  /* 0x0000000000007918 */ /* 0x000fc00000000000 */
[----:B------:R-:W-:-:S00]  /*2bf0*/  NOP ;  /* 0x0000000000007918 */ /* 0x000fc00000000000 */
.L_x_86:


//--------------------- .nv.shared.gluon_tcgen05  --------------------------
	.section	.nv.shared.gluon_tcgen05,"aw",@nobits
	.sectionflags	@""
	.align	16
	.zero		1024


//--------------------- .nv.shared.reserved.0     --------------------------
	.section	.nv.shared.reserved.0,"aw",@nobits
	.align	8
	.weak		__nv_reservedSMEM_offset_0_alias
	.size		__nv_reservedSMEM_offset_0_alias, 0, 64
	.other		__nv_reservedSMEM_offset_0_alias,@"STO_CUDA_RESERVED_SHARED STV_DEFAULT"
__nv_reservedSMEM_offset_0_alias:
	.zero		0
.nv.shared.reserved.0:
	.zero		64
	.weak		__nv_reservedSMEM_allocation_phase
	.type		__nv_reservedSMEM_allocation_phase,@object
	.size		__nv_reservedSMEM_allocation_phase,(.L_0 - __nv_reservedSMEM_allocation_phase)
__nv_reservedSMEM_allocation_phase:
	.zero		1
.L_0:
	.zero		7
	.weak		__nv_reservedSMEM_devtool_atexit_pc
	.type		__nv_reservedSMEM_devtool_atexit_pc,@object
	.size		__nv_reservedSMEM_devtool_atexit_pc,(__nv_reservedSMEM_allocation_mask - __nv_reservedSMEM_devtool_atexit_pc)
__nv_reservedSMEM_devtool_atexit_pc:
	.zero		8
	.weak		__nv_reservedSMEM_allocation_mask
	.type		__nv_reservedSMEM_allocation_mask,@object
	.size		__nv_reservedSMEM_allocation_mask,(.L_2 - __nv_reservedSMEM_allocation_mask)
__nv_reservedSMEM_allocation_mask:
	.zero		4
.L_2:


//--------------------- .nv.constant0.gluon_tcgen05 --------------------------
	.section	.nv.constant0.gluon_tcgen05,"a",@progbits
	.sectionflags	@""
	.align	4
.nv.constant0.gluon_tcgen05:
	.zero		976


//--------------------- SYMBOLS --------------------------

	.type		.nv.reservedSmem.offset0,@object
	.size		.nv.reservedSmem.offset0,0x4
	.type		.nv.reservedSmem.cap,@object
	.size		.nv.reservedSmem.cap,0x4
